//
// Generated by NVIDIA NVVM Compiler
//
// Compiler Build ID: CL-36424714
// Cuda compilation tools, release 13.0, V13.0.88
// Based on NVVM 20.0.0
//

.version 9.0
.target sm_100
.address_size 64

	// .globl	_parrilla_2007
.extern .func  (.param .b32 func_retval0) vprintf
(
	.param .b64 vprintf_param_0,
	.param .b64 vprintf_param_1
)
;
.func  (.param .b64 func_retval0) __internal_accurate_pow
(
	.param .b64 __internal_accurate_pow_param_0
)
;
.global .align 1 .b8 $str[21] = {114, 111, 119, 32, 61, 32, 37, 100, 59, 32, 99, 111, 108, 32, 61, 32, 37, 100, 32, 10};
.global .align 1 .b8 $str$1[4] = {37, 100, 10};

.visible .entry _parrilla_2007(
	.param .u64 .ptr .align 1 _parrilla_2007_param_0,
	.param .u64 .ptr .align 1 _parrilla_2007_param_1,
	.param .u64 .ptr .align 1 _parrilla_2007_param_2,
	.param .u64 .ptr .align 1 _parrilla_2007_param_3,
	.param .u64 .ptr .align 1 _parrilla_2007_param_4,
	.param .u64 .ptr .align 1 _parrilla_2007_param_5,
	.param .u64 .ptr .align 1 _parrilla_2007_param_6,
	.param .f32 _parrilla_2007_param_7,
	.param .f32 _parrilla_2007_param_8,
	.param .u32 _parrilla_2007_param_9,
	.param .u32 _parrilla_2007_param_10,
	.param .u32 _parrilla_2007_param_11,
	.param .u32 _parrilla_2007_param_12,
	.param .u32 _parrilla_2007_param_13
)
{
	.local .align 8 .b8 	__local_depot0[8];
	.reg .b64 	%SP;
	.reg .b64 	%SPL;
	.reg .pred 	%p<94>;
	.reg .b32 	%r<126>;
	.reg .b32 	%f<29>;
	.reg .b64 	%rd<38>;
	.reg .b64 	%fd<162>;

	mov.u64 	%SPL, __local_depot0;
	cvta.local.u64 	%SP, %SPL;
	ld.param.u64 	%rd5, [_parrilla_2007_param_1];
	ld.param.u64 	%rd6, [_parrilla_2007_param_2];
	ld.param.u64 	%rd7, [_parrilla_2007_param_3];
	ld.param.u64 	%rd8, [_parrilla_2007_param_4];
	ld.param.f32 	%f17, [_parrilla_2007_param_7];
	ld.param.f32 	%f18, [_parrilla_2007_param_8];
	ld.param.u32 	%r25, [_parrilla_2007_param_9];
	ld.param.u32 	%r26, [_parrilla_2007_param_10];
	ld.param.u32 	%r23, [_parrilla_2007_param_12];
	add.u64 	%rd11, %SP, 0;
	add.u64 	%rd1, %SPL, 0;
	mov.u32 	%r27, %ctaid.y;
	mov.u32 	%r28, %ntid.y;
	mov.u32 	%r29, %tid.y;
	mad.lo.s32 	%r30, %r27, %r28, %r29;
	mov.u32 	%r31, %ctaid.x;
	mov.u32 	%r32, %ntid.x;
	mov.u32 	%r33, %tid.x;
	mad.lo.s32 	%r2, %r31, %r32, %r33;
	setp.ge.s32 	%p2, %r2, %r25;
	setp.ge.s32 	%p3, %r30, %r26;
	or.pred  	%p4, %p2, %p3;
	@%p4 bra 	$L__BB0_45;
	cvta.to.global.u64 	%rd12, %rd5;
	cvta.to.global.u64 	%rd13, %rd6;
	cvta.to.global.u64 	%rd14, %rd7;
	cvta.to.global.u64 	%rd15, %rd8;
	mul.wide.s32 	%rd16, %r2, 4;
	add.s64 	%rd17, %rd12, %rd16;
	ld.global.f32 	%f1, [%rd17];
	add.s64 	%rd18, %rd13, %rd16;
	ld.global.f32 	%f2, [%rd18];
	mul.wide.u32 	%rd19, %r30, 4;
	add.s64 	%rd20, %rd14, %rd19;
	ld.global.f32 	%f3, [%rd20];
	add.s64 	%rd21, %rd15, %rd19;
	ld.global.f32 	%f4, [%rd21];
	st.local.v2.u32 	[%rd1], {%r2, %r30};
	mov.u64 	%rd22, $str;
	cvta.global.u64 	%rd23, %rd22;
	{ // callseq 0, 0
	.param .b64 param0;
	st.param.b64 	[param0], %rd23;
	.param .b64 param1;
	st.param.b64 	[param1], %rd11;
	.param .b32 retval0;
	call.uni (retval0), 
	vprintf, 
	(
	param0, 
	param1
	);
	ld.param.b32 	%r35, [retval0];
	} // callseq 0
	setp.lt.s32 	%p5, %r23, 1;
	@%p5 bra 	$L__BB0_44;
	ld.param.u32 	%r120, [_parrilla_2007_param_11];
	rcp.rn.f32 	%f19, %f17;
	cvt.f64.f32 	%fd1, %f19;
	mov.f64 	%fd64, 0d4000000000000000;
	{
	.reg .b32 %temp; 
	mov.b64 	{%temp, %r3}, %fd64;
	}
	and.b32  	%r4, %r3, 2146435072;
	setp.eq.s32 	%p6, %r4, 1062207488;
	setp.lt.s32 	%p7, %r3, 0;
	selp.b32 	%r5, 0, 2146435072, %p7;
	and.b32  	%r38, %r3, 2147483647;
	setp.ne.s32 	%p8, %r38, 1071644672;
	and.pred  	%p1, %p6, %p8;
	or.b32  	%r6, %r5, -2147483648;
	rcp.rn.f32 	%f20, %f18;
	cvt.f64.f32 	%fd2, %f20;
	add.s32 	%r7, %r120, -3;
	mov.b32 	%r123, 0;
	mov.u32 	%r125, %r123;
$L__BB0_3:
	mov.u32 	%r9, %r125;
	ld.param.u64 	%rd37, [_parrilla_2007_param_6];
	ld.param.u64 	%rd36, [_parrilla_2007_param_5];
	cvta.to.global.u64 	%rd25, %rd37;
	mul.wide.s32 	%rd26, %r9, 4;
	add.s64 	%rd2, %rd25, %rd26;
	ld.global.f32 	%f5, [%rd2+4];
	ld.global.f32 	%f6, [%rd2];
	sub.f32 	%f21, %f5, %f6;
	cvta.to.global.u64 	%rd27, %rd36;
	add.s64 	%rd3, %rd27, %rd26;
	ld.global.f32 	%f7, [%rd3+4];
	ld.global.f32 	%f8, [%rd3];
	sub.f32 	%f22, %f7, %f8;
	div.rn.f32 	%f23, %f21, %f22;
	cvt.f64.f32 	%fd3, %f23;
	sub.f32 	%f9, %f8, %f1;
	cvt.f64.f32 	%fd4, %f9;
	sub.f32 	%f10, %f6, %f2;
	cvt.f64.f32 	%fd5, %f10;
	fma.rn.f64 	%fd6, %fd3, %fd5, %fd4;
	{
	.reg .b32 %temp; 
	mov.b64 	{%temp, %r10}, %fd4;
	}
	abs.f64 	%fd7, %fd4;
	{ // callseq 1, 0
	.param .b64 param0;
	st.param.f64 	[param0], %fd7;
	.param .b64 retval0;
	call.uni (retval0), 
	__internal_accurate_pow, 
	(
	param0
	);
	ld.param.f64 	%fd65, [retval0];
	} // callseq 1
	setp.lt.s32 	%p12, %r10, 0;
	neg.f64 	%fd67, %fd65;
	selp.f64 	%fd68, %fd67, %fd65, %p6;
	selp.f64 	%fd69, %fd68, %fd65, %p12;
	setp.eq.f32 	%p13, %f9, 0f00000000;
	selp.b32 	%r39, %r10, 0, %p6;
	or.b32  	%r40, %r39, 2146435072;
	selp.b32 	%r41, %r40, %r39, %p7;
	mov.b32 	%r42, 0;
	mov.b64 	%fd70, {%r42, %r41};
	selp.f64 	%fd154, %fd70, %fd69, %p13;
	add.f64 	%fd71, %fd4, 0d4000000000000000;
	{
	.reg .b32 %temp; 
	mov.b64 	{%temp, %r43}, %fd71;
	}
	and.b32  	%r44, %r43, 2146435072;
	setp.ne.s32 	%p14, %r44, 2146435072;
	@%p14 bra 	$L__BB0_8;
	setp.num.f32 	%p15, %f9, %f9;
	@%p15 bra 	$L__BB0_6;
	mov.f64 	%fd72, 0d4000000000000000;
	add.rn.f64 	%fd154, %fd4, %fd72;
	bra.uni 	$L__BB0_8;
$L__BB0_6:
	setp.neu.f64 	%p16, %fd7, 0d7FF0000000000000;
	@%p16 bra 	$L__BB0_8;
	selp.b32 	%r45, %r6, %r5, %p1;
	selp.b32 	%r46, %r45, %r5, %p12;
	mov.b32 	%r47, 0;
	mov.b64 	%fd154, {%r47, %r46};
$L__BB0_8:
	setp.eq.f32 	%p21, %f9, 0f3F800000;
	selp.f64 	%fd12, 0d3FF0000000000000, %fd154, %p21;
	{
	.reg .b32 %temp; 
	mov.b64 	{%temp, %r11}, %fd5;
	}
	abs.f64 	%fd13, %fd5;
	{ // callseq 2, 0
	.param .b64 param0;
	st.param.f64 	[param0], %fd13;
	.param .b64 retval0;
	call.uni (retval0), 
	__internal_accurate_pow, 
	(
	param0
	);
	ld.param.f64 	%fd73, [retval0];
	} // callseq 2
	setp.lt.s32 	%p22, %r11, 0;
	neg.f64 	%fd75, %fd73;
	selp.f64 	%fd76, %fd75, %fd73, %p6;
	selp.f64 	%fd77, %fd76, %fd73, %p22;
	setp.eq.f32 	%p23, %f10, 0f00000000;
	selp.b32 	%r48, %r11, 0, %p6;
	or.b32  	%r49, %r48, 2146435072;
	selp.b32 	%r50, %r49, %r48, %p7;
	mov.b32 	%r51, 0;
	mov.b64 	%fd78, {%r51, %r50};
	selp.f64 	%fd155, %fd78, %fd77, %p23;
	add.f64 	%fd79, %fd5, 0d4000000000000000;
	{
	.reg .b32 %temp; 
	mov.b64 	{%temp, %r52}, %fd79;
	}
	and.b32  	%r53, %r52, 2146435072;
	setp.ne.s32 	%p24, %r53, 2146435072;
	@%p24 bra 	$L__BB0_13;
	setp.num.f32 	%p25, %f10, %f10;
	@%p25 bra 	$L__BB0_11;
	mov.f64 	%fd80, 0d4000000000000000;
	add.rn.f64 	%fd155, %fd5, %fd80;
	bra.uni 	$L__BB0_13;
$L__BB0_11:
	setp.neu.f64 	%p26, %fd13, 0d7FF0000000000000;
	@%p26 bra 	$L__BB0_13;
	selp.b32 	%r54, %r6, %r5, %p1;
	selp.b32 	%r55, %r54, %r5, %p22;
	mov.b32 	%r56, 0;
	mov.b64 	%fd155, {%r56, %r55};
$L__BB0_13:
	setp.eq.f32 	%p31, %f10, 0f3F800000;
	selp.f64 	%fd81, 0d3FF0000000000000, %fd155, %p31;
	add.f64 	%fd82, %fd12, %fd81;
	sqrt.rn.f64 	%fd83, %fd82;
	mul.f64 	%fd84, %fd6, %fd1;
	div.rn.f64 	%fd18, %fd84, %fd83;
	sub.f32 	%f11, %f8, %f3;
	cvt.f64.f32 	%fd19, %f11;
	sub.f32 	%f12, %f6, %f4;
	cvt.f64.f32 	%fd20, %f12;
	fma.rn.f64 	%fd21, %fd3, %fd20, %fd19;
	{
	.reg .b32 %temp; 
	mov.b64 	{%temp, %r12}, %fd19;
	}
	abs.f64 	%fd22, %fd19;
	{ // callseq 3, 0
	.param .b64 param0;
	st.param.f64 	[param0], %fd22;
	.param .b64 retval0;
	call.uni (retval0), 
	__internal_accurate_pow, 
	(
	param0
	);
	ld.param.f64 	%fd85, [retval0];
	} // callseq 3
	setp.lt.s32 	%p32, %r12, 0;
	neg.f64 	%fd87, %fd85;
	selp.f64 	%fd88, %fd87, %fd85, %p6;
	selp.f64 	%fd89, %fd88, %fd85, %p32;
	setp.eq.f32 	%p33, %f11, 0f00000000;
	selp.b32 	%r57, %r12, 0, %p6;
	or.b32  	%r58, %r57, 2146435072;
	selp.b32 	%r59, %r58, %r57, %p7;
	mov.b32 	%r60, 0;
	mov.b64 	%fd90, {%r60, %r59};
	selp.f64 	%fd156, %fd90, %fd89, %p33;
	add.f64 	%fd91, %fd19, 0d4000000000000000;
	{
	.reg .b32 %temp; 
	mov.b64 	{%temp, %r61}, %fd91;
	}
	and.b32  	%r62, %r61, 2146435072;
	setp.ne.s32 	%p34, %r62, 2146435072;
	@%p34 bra 	$L__BB0_18;
	setp.num.f32 	%p35, %f11, %f11;
	@%p35 bra 	$L__BB0_16;
	mov.f64 	%fd92, 0d4000000000000000;
	add.rn.f64 	%fd156, %fd19, %fd92;
	bra.uni 	$L__BB0_18;
$L__BB0_16:
	setp.neu.f64 	%p36, %fd22, 0d7FF0000000000000;
	@%p36 bra 	$L__BB0_18;
	selp.b32 	%r63, %r6, %r5, %p1;
	selp.b32 	%r64, %r63, %r5, %p32;
	mov.b32 	%r65, 0;
	mov.b64 	%fd156, {%r65, %r64};
$L__BB0_18:
	setp.eq.f32 	%p41, %f11, 0f3F800000;
	selp.f64 	%fd27, 0d3FF0000000000000, %fd156, %p41;
	{
	.reg .b32 %temp; 
	mov.b64 	{%temp, %r13}, %fd20;
	}
	abs.f64 	%fd28, %fd20;
	{ // callseq 4, 0
	.param .b64 param0;
	st.param.f64 	[param0], %fd28;
	.param .b64 retval0;
	call.uni (retval0), 
	__internal_accurate_pow, 
	(
	param0
	);
	ld.param.f64 	%fd93, [retval0];
	} // callseq 4
	setp.lt.s32 	%p42, %r13, 0;
	neg.f64 	%fd95, %fd93;
	selp.f64 	%fd96, %fd95, %fd93, %p6;
	selp.f64 	%fd97, %fd96, %fd93, %p42;
	setp.eq.f32 	%p43, %f12, 0f00000000;
	selp.b32 	%r66, %r13, 0, %p6;
	or.b32  	%r67, %r66, 2146435072;
	selp.b32 	%r68, %r67, %r66, %p7;
	mov.b32 	%r69, 0;
	mov.b64 	%fd98, {%r69, %r68};
	selp.f64 	%fd157, %fd98, %fd97, %p43;
	add.f64 	%fd99, %fd20, 0d4000000000000000;
	{
	.reg .b32 %temp; 
	mov.b64 	{%temp, %r70}, %fd99;
	}
	and.b32  	%r71, %r70, 2146435072;
	setp.ne.s32 	%p44, %r71, 2146435072;
	@%p44 bra 	$L__BB0_23;
	setp.num.f32 	%p45, %f12, %f12;
	@%p45 bra 	$L__BB0_21;
	mov.f64 	%fd100, 0d4000000000000000;
	add.rn.f64 	%fd157, %fd20, %fd100;
	bra.uni 	$L__BB0_23;
$L__BB0_21:
	setp.neu.f64 	%p46, %fd28, 0d7FF0000000000000;
	@%p46 bra 	$L__BB0_23;
	selp.b32 	%r72, %r6, %r5, %p1;
	selp.b32 	%r73, %r72, %r5, %p42;
	mov.b32 	%r74, 0;
	mov.b64 	%fd157, {%r74, %r73};
$L__BB0_23:
	setp.eq.f32 	%p51, %f12, 0f3F800000;
	selp.f64 	%fd101, 0d3FF0000000000000, %fd157, %p51;
	add.f64 	%fd102, %fd27, %fd101;
	sqrt.rn.f64 	%fd103, %fd102;
	mul.f64 	%fd104, %fd21, %fd2;
	div.rn.f64 	%fd105, %fd104, %fd103;
	add.f64 	%fd33, %fd18, %fd105;
	ld.global.f32 	%f24, [%rd2+8];
	sub.f32 	%f25, %f24, %f5;
	ld.global.f32 	%f26, [%rd3+8];
	sub.f32 	%f27, %f26, %f7;
	div.rn.f32 	%f28, %f25, %f27;
	cvt.f64.f32 	%fd34, %f28;
	sub.f32 	%f13, %f7, %f1;
	cvt.f64.f32 	%fd35, %f13;
	sub.f32 	%f14, %f5, %f2;
	cvt.f64.f32 	%fd36, %f14;
	fma.rn.f64 	%fd37, %fd34, %fd36, %fd35;
	{
	.reg .b32 %temp; 
	mov.b64 	{%temp, %r14}, %fd35;
	}
	abs.f64 	%fd38, %fd35;
	{ // callseq 5, 0
	.param .b64 param0;
	st.param.f64 	[param0], %fd38;
	.param .b64 retval0;
	call.uni (retval0), 
	__internal_accurate_pow, 
	(
	param0
	);
	ld.param.f64 	%fd106, [retval0];
	} // callseq 5
	setp.lt.s32 	%p52, %r14, 0;
	neg.f64 	%fd108, %fd106;
	selp.f64 	%fd109, %fd108, %fd106, %p6;
	selp.f64 	%fd110, %fd109, %fd106, %p52;
	setp.eq.f32 	%p53, %f13, 0f00000000;
	selp.b32 	%r75, %r14, 0, %p6;
	or.b32  	%r76, %r75, 2146435072;
	selp.b32 	%r77, %r76, %r75, %p7;
	mov.b32 	%r78, 0;
	mov.b64 	%fd111, {%r78, %r77};
	selp.f64 	%fd158, %fd111, %fd110, %p53;
	add.f64 	%fd112, %fd35, 0d4000000000000000;
	{
	.reg .b32 %temp; 
	mov.b64 	{%temp, %r79}, %fd112;
	}
	and.b32  	%r80, %r79, 2146435072;
	setp.ne.s32 	%p54, %r80, 2146435072;
	@%p54 bra 	$L__BB0_28;
	setp.num.f32 	%p55, %f13, %f13;
	@%p55 bra 	$L__BB0_26;
	mov.f64 	%fd113, 0d4000000000000000;
	add.rn.f64 	%fd158, %fd35, %fd113;
	bra.uni 	$L__BB0_28;
$L__BB0_26:
	setp.neu.f64 	%p56, %fd38, 0d7FF0000000000000;
	@%p56 bra 	$L__BB0_28;
	selp.b32 	%r81, %r6, %r5, %p1;
	selp.b32 	%r82, %r81, %r5, %p52;
	mov.b32 	%r83, 0;
	mov.b64 	%fd158, {%r83, %r82};
$L__BB0_28:
	setp.eq.f32 	%p61, %f13, 0f3F800000;
	selp.f64 	%fd43, 0d3FF0000000000000, %fd158, %p61;
	{
	.reg .b32 %temp; 
	mov.b64 	{%temp, %r15}, %fd36;
	}
	abs.f64 	%fd44, %fd36;
	{ // callseq 6, 0
	.param .b64 param0;
	st.param.f64 	[param0], %fd44;
	.param .b64 retval0;
	call.uni (retval0), 
	__internal_accurate_pow, 
	(
	param0
	);
	ld.param.f64 	%fd114, [retval0];
	} // callseq 6
	setp.lt.s32 	%p62, %r15, 0;
	neg.f64 	%fd116, %fd114;
	selp.f64 	%fd117, %fd116, %fd114, %p6;
	selp.f64 	%fd118, %fd117, %fd114, %p62;
	setp.eq.f32 	%p63, %f14, 0f00000000;
	selp.b32 	%r84, %r15, 0, %p6;
	or.b32  	%r85, %r84, 2146435072;
	selp.b32 	%r86, %r85, %r84, %p7;
	mov.b32 	%r87, 0;
	mov.b64 	%fd119, {%r87, %r86};
	selp.f64 	%fd159, %fd119, %fd118, %p63;
	add.f64 	%fd120, %fd36, 0d4000000000000000;
	{
	.reg .b32 %temp; 
	mov.b64 	{%temp, %r88}, %fd120;
	}
	and.b32  	%r89, %r88, 2146435072;
	setp.ne.s32 	%p64, %r89, 2146435072;
	@%p64 bra 	$L__BB0_33;
	setp.num.f32 	%p65, %f14, %f14;
	@%p65 bra 	$L__BB0_31;
	mov.f64 	%fd121, 0d4000000000000000;
	add.rn.f64 	%fd159, %fd36, %fd121;
	bra.uni 	$L__BB0_33;
$L__BB0_31:
	setp.neu.f64 	%p66, %fd44, 0d7FF0000000000000;
	@%p66 bra 	$L__BB0_33;
	selp.b32 	%r90, %r6, %r5, %p1;
	selp.b32 	%r91, %r90, %r5, %p62;
	mov.b32 	%r92, 0;
	mov.b64 	%fd159, {%r92, %r91};
$L__BB0_33:
	setp.eq.f32 	%p71, %f14, 0f3F800000;
	selp.f64 	%fd122, 0d3FF0000000000000, %fd159, %p71;
	add.f64 	%fd123, %fd43, %fd122;
	sqrt.rn.f64 	%fd124, %fd123;
	mul.f64 	%fd125, %fd37, %fd1;
	div.rn.f64 	%fd49, %fd125, %fd124;
	sub.f32 	%f15, %f7, %f3;
	cvt.f64.f32 	%fd50, %f15;
	sub.f32 	%f16, %f5, %f4;
	cvt.f64.f32 	%fd51, %f16;
	fma.rn.f64 	%fd52, %fd34, %fd51, %fd50;
	{
	.reg .b32 %temp; 
	mov.b64 	{%temp, %r16}, %fd50;
	}
	abs.f64 	%fd53, %fd50;
	{ // callseq 7, 0
	.param .b64 param0;
	st.param.f64 	[param0], %fd53;
	.param .b64 retval0;
	call.uni (retval0), 
	__internal_accurate_pow, 
	(
	param0
	);
	ld.param.f64 	%fd126, [retval0];
	} // callseq 7
	setp.lt.s32 	%p72, %r16, 0;
	neg.f64 	%fd128, %fd126;
	selp.f64 	%fd129, %fd128, %fd126, %p6;
	selp.f64 	%fd130, %fd129, %fd126, %p72;
	setp.eq.f32 	%p73, %f15, 0f00000000;
	selp.b32 	%r93, %r16, 0, %p6;
	or.b32  	%r94, %r93, 2146435072;
	selp.b32 	%r95, %r94, %r93, %p7;
	mov.b32 	%r96, 0;
	mov.b64 	%fd131, {%r96, %r95};
	selp.f64 	%fd160, %fd131, %fd130, %p73;
	add.f64 	%fd132, %fd50, 0d4000000000000000;
	{
	.reg .b32 %temp; 
	mov.b64 	{%temp, %r97}, %fd132;
	}
	and.b32  	%r98, %r97, 2146435072;
	setp.ne.s32 	%p74, %r98, 2146435072;
	@%p74 bra 	$L__BB0_38;
	setp.num.f32 	%p75, %f15, %f15;
	@%p75 bra 	$L__BB0_36;
	mov.f64 	%fd133, 0d4000000000000000;
	add.rn.f64 	%fd160, %fd50, %fd133;
	bra.uni 	$L__BB0_38;
$L__BB0_36:
	setp.neu.f64 	%p76, %fd53, 0d7FF0000000000000;
	@%p76 bra 	$L__BB0_38;
	setp.lt.s32 	%p77, %r16, 0;
	selp.b32 	%r99, %r6, %r5, %p1;
	selp.b32 	%r100, %r99, %r5, %p77;
	mov.b32 	%r101, 0;
	mov.b64 	%fd160, {%r101, %r100};
$L__BB0_38:
	setp.eq.f32 	%p81, %f15, 0f3F800000;
	selp.f64 	%fd58, 0d3FF0000000000000, %fd160, %p81;
	{
	.reg .b32 %temp; 
	mov.b64 	{%temp, %r17}, %fd51;
	}
	abs.f64 	%fd59, %fd51;
	{ // callseq 8, 0
	.param .b64 param0;
	st.param.f64 	[param0], %fd59;
	.param .b64 retval0;
	call.uni (retval0), 
	__internal_accurate_pow, 
	(
	param0
	);
	ld.param.f64 	%fd134, [retval0];
	} // callseq 8
	setp.lt.s32 	%p82, %r17, 0;
	neg.f64 	%fd136, %fd134;
	selp.f64 	%fd137, %fd136, %fd134, %p6;
	selp.f64 	%fd138, %fd137, %fd134, %p82;
	setp.eq.f32 	%p83, %f16, 0f00000000;
	selp.b32 	%r102, %r17, 0, %p6;
	or.b32  	%r103, %r102, 2146435072;
	selp.b32 	%r104, %r103, %r102, %p7;
	mov.b32 	%r105, 0;
	mov.b64 	%fd139, {%r105, %r104};
	selp.f64 	%fd161, %fd139, %fd138, %p83;
	add.f64 	%fd140, %fd51, 0d4000000000000000;
	{
	.reg .b32 %temp; 
	mov.b64 	{%temp, %r106}, %fd140;
	}
	and.b32  	%r107, %r106, 2146435072;
	setp.ne.s32 	%p84, %r107, 2146435072;
	@%p84 bra 	$L__BB0_43;
	setp.num.f32 	%p85, %f16, %f16;
	@%p85 bra 	$L__BB0_41;
	mov.f64 	%fd141, 0d4000000000000000;
	add.rn.f64 	%fd161, %fd51, %fd141;
	bra.uni 	$L__BB0_43;
$L__BB0_41:
	setp.neu.f64 	%p86, %fd59, 0d7FF0000000000000;
	@%p86 bra 	$L__BB0_43;
	setp.lt.s32 	%p87, %r17, 0;
	selp.b32 	%r108, %r6, %r5, %p1;
	selp.b32 	%r109, %r108, %r5, %p87;
	mov.b32 	%r110, 0;
	mov.b64 	%fd161, {%r110, %r109};
$L__BB0_43:
	ld.param.u32 	%r122, [_parrilla_2007_param_13];
	ld.param.u32 	%r121, [_parrilla_2007_param_11];
	setp.eq.f32 	%p88, %f16, 0f3F800000;
	selp.f64 	%fd142, 0d3FF0000000000000, %fd161, %p88;
	add.f64 	%fd143, %fd58, %fd142;
	sqrt.rn.f64 	%fd144, %fd143;
	mul.f64 	%fd145, %fd52, %fd2;
	div.rn.f64 	%fd146, %fd145, %fd144;
	add.f64 	%fd147, %fd49, %fd146;
	sub.f64 	%fd148, %fd147, %fd33;
	div.rn.f64 	%fd149, %fd33, %fd148;
	mov.f64 	%fd150, 0d3FE0000000000000;
	copysign.f64 	%fd151, %fd149, %fd150;
	add.rz.f64 	%fd152, %fd149, %fd151;
	cvt.rzi.f64.f64 	%fd153, %fd152;
	cvt.rzi.s32.f64 	%r111, %fd153;
	sub.s32 	%r112, %r9, %r111;
	setp.lt.s32 	%p89, %r112, 0;
	add.s32 	%r113, %r121, -2;
	setp.lt.s32 	%p90, %r112, %r113;
	selp.b32 	%r114, %r112, %r7, %p90;
	selp.b32 	%r125, 0, %r114, %p89;
	sub.s32 	%r115, %r125, %r9;
	abs.s32 	%r116, %r115;
	setp.gt.s32 	%p91, %r116, %r122;
	add.s32 	%r123, %r123, 1;
	setp.lt.s32 	%p92, %r123, %r23;
	and.pred  	%p93, %p91, %p92;
	@%p93 bra 	$L__BB0_3;
$L__BB0_44:
	ld.param.u64 	%rd35, [_parrilla_2007_param_0];
	mad.lo.s32 	%r117, %r26, %r2, %r30;
	add.u64 	%rd28, %SP, 0;
	add.u64 	%rd29, %SPL, 0;
	st.local.u32 	[%rd29], %r117;
	mov.u64 	%rd30, $str$1;
	cvta.global.u64 	%rd31, %rd30;
	{ // callseq 9, 0
	.param .b64 param0;
	st.param.b64 	[param0], %rd31;
	.param .b64 param1;
	st.param.b64 	[param1], %rd28;
	.param .b32 retval0;
	call.uni (retval0), 
	vprintf, 
	(
	param0, 
	param1
	);
	ld.param.b32 	%r118, [retval0];
	} // callseq 9
	cvta.to.global.u64 	%rd32, %rd35;
	mul.wide.s32 	%rd33, %r117, 4;
	add.s64 	%rd34, %rd32, %rd33;
	st.global.u32 	[%rd34], %r125;
$L__BB0_45:
	ret;

}
.func  (.param .b64 func_retval0) __internal_accurate_pow(
	.param .b64 __internal_accurate_pow_param_0
)
{
	.reg .pred 	%p<8>;
	.reg .b32 	%r<49>;
	.reg .b32 	%f<3>;
	.reg .b64 	%fd<109>;

	ld.param.f64 	%fd10, [__internal_accurate_pow_param_0];
	{
	.reg .b32 %temp; 
	mov.b64 	{%temp, %r46}, %fd10;
	}
	{
	.reg .b32 %temp; 
	mov.b64 	{%r45, %temp}, %fd10;
	}
	shr.u32 	%r47, %r46, 20;
	setp.gt.u32 	%p1, %r46, 1048575;
	@%p1 bra 	$L__BB1_2;
	mul.f64 	%fd11, %fd10, 0d4350000000000000;
	{
	.reg .b32 %temp; 
	mov.b64 	{%temp, %r46}, %fd11;
	}
	{
	.reg .b32 %temp; 
	mov.b64 	{%r45, %temp}, %fd11;
	}
	shr.u32 	%r16, %r46, 20;
	add.s32 	%r47, %r16, -54;
$L__BB1_2:
	add.s32 	%r48, %r47, -1023;
	and.b32  	%r17, %r46, -2146435073;
	or.b32  	%r18, %r17, 1072693248;
	mov.b64 	%fd107, {%r45, %r18};
	setp.lt.u32 	%p2, %r18, 1073127583;
	@%p2 bra 	$L__BB1_4;
	{
	.reg .b32 %temp; 
	mov.b64 	{%r19, %temp}, %fd107;
	}
	{
	.reg .b32 %temp; 
	mov.b64 	{%temp, %r20}, %fd107;
	}
	add.s32 	%r21, %r20, -1048576;
	mov.b64 	%fd107, {%r19, %r21};
	add.s32 	%r48, %r47, -1022;
$L__BB1_4:
	add.f64 	%fd12, %fd107, 0dBFF0000000000000;
	add.f64 	%fd13, %fd107, 0d3FF0000000000000;
	rcp.approx.ftz.f64 	%fd14, %fd13;
	neg.f64 	%fd15, %fd13;
	fma.rn.f64 	%fd16, %fd15, %fd14, 0d3FF0000000000000;
	fma.rn.f64 	%fd17, %fd16, %fd16, %fd16;
	fma.rn.f64 	%fd18, %fd17, %fd14, %fd14;
	mul.f64 	%fd19, %fd12, %fd18;
	fma.rn.f64 	%fd20, %fd12, %fd18, %fd19;
	mul.f64 	%fd21, %fd20, %fd20;
	fma.rn.f64 	%fd22, %fd21, 0d3EB0F5FF7D2CAFE2, 0d3ED0F5D241AD3B5A;
	fma.rn.f64 	%fd23, %fd22, %fd21, 0d3EF3B20A75488A3F;
	fma.rn.f64 	%fd24, %fd23, %fd21, 0d3F1745CDE4FAECD5;
	fma.rn.f64 	%fd25, %fd24, %fd21, 0d3F3C71C7258A578B;
	fma.rn.f64 	%fd26, %fd25, %fd21, 0d3F6249249242B910;
	fma.rn.f64 	%fd27, %fd26, %fd21, 0d3F89999999999DFB;
	sub.f64 	%fd28, %fd12, %fd20;
	add.f64 	%fd29, %fd28, %fd28;
	neg.f64 	%fd30, %fd20;
	fma.rn.f64 	%fd31, %fd30, %fd12, %fd29;
	mul.f64 	%fd32, %fd18, %fd31;
	fma.rn.f64 	%fd33, %fd21, %fd27, 0d3FB5555555555555;
	mov.f64 	%fd34, 0d3FB5555555555555;
	sub.f64 	%fd35, %fd34, %fd33;
	fma.rn.f64 	%fd36, %fd21, %fd27, %fd35;
	add.f64 	%fd37, %fd36, 0dBC46A4CB00B9E7B0;
	add.f64 	%fd38, %fd33, %fd37;
	sub.f64 	%fd39, %fd33, %fd38;
	add.f64 	%fd40, %fd37, %fd39;
	mul.rn.f64 	%fd41, %fd20, %fd20;
	neg.f64 	%fd42, %fd41;
	fma.rn.f64 	%fd43, %fd20, %fd20, %fd42;
	{
	.reg .b32 %temp; 
	mov.b64 	{%r22, %temp}, %fd32;
	}
	{
	.reg .b32 %temp; 
	mov.b64 	{%temp, %r23}, %fd32;
	}
	add.s32 	%r24, %r23, 1048576;
	mov.b64 	%fd44, {%r22, %r24};
	fma.rn.f64 	%fd45, %fd20, %fd44, %fd43;
	mul.rn.f64 	%fd46, %fd41, %fd20;
	neg.f64 	%fd47, %fd46;
	fma.rn.f64 	%fd48, %fd41, %fd20, %fd47;
	fma.rn.f64 	%fd49, %fd41, %fd32, %fd48;
	fma.rn.f64 	%fd50, %fd45, %fd20, %fd49;
	mul.rn.f64 	%fd51, %fd38, %fd46;
	neg.f64 	%fd52, %fd51;
	fma.rn.f64 	%fd53, %fd38, %fd46, %fd52;
	fma.rn.f64 	%fd54, %fd38, %fd50, %fd53;
	fma.rn.f64 	%fd55, %fd40, %fd46, %fd54;
	add.f64 	%fd56, %fd51, %fd55;
	sub.f64 	%fd57, %fd51, %fd56;
	add.f64 	%fd58, %fd55, %fd57;
	add.f64 	%fd59, %fd20, %fd56;
	sub.f64 	%fd60, %fd20, %fd59;
	add.f64 	%fd61, %fd56, %fd60;
	add.f64 	%fd62, %fd58, %fd61;
	add.f64 	%fd63, %fd32, %fd62;
	add.f64 	%fd64, %fd59, %fd63;
	sub.f64 	%fd65, %fd59, %fd64;
	add.f64 	%fd66, %fd63, %fd65;
	xor.b32  	%r25, %r48, -2147483648;
	mov.b32 	%r26, 1127219200;
	mov.b64 	%fd67, {%r25, %r26};
	mov.b32 	%r27, -2147483648;
	mov.b64 	%fd68, {%r27, %r26};
	sub.f64 	%fd69, %fd67, %fd68;
	fma.rn.f64 	%fd70, %fd69, 0d3FE62E42FEFA39EF, %fd64;
	fma.rn.f64 	%fd71, %fd69, 0dBFE62E42FEFA39EF, %fd70;
	sub.f64 	%fd72, %fd71, %fd64;
	sub.f64 	%fd73, %fd66, %fd72;
	fma.rn.f64 	%fd74, %fd69, 0d3C7ABC9E3B39803F, %fd73;
	add.f64 	%fd75, %fd70, %fd74;
	sub.f64 	%fd76, %fd70, %fd75;
	add.f64 	%fd77, %fd74, %fd76;
	mov.f64 	%fd78, 0d4000000000000000;
	{
	.reg .b32 %temp; 
	mov.b64 	{%temp, %r28}, %fd78;
	}
	{
	.reg .b32 %temp; 
	mov.b64 	{%r29, %temp}, %fd78;
	}
	shl.b32 	%r30, %r28, 1;
	setp.gt.u32 	%p3, %r30, -33554433;
	and.b32  	%r31, %r28, -15728641;
	selp.b32 	%r32, %r31, %r28, %p3;
	mov.b64 	%fd79, {%r29, %r32};
	mul.rn.f64 	%fd80, %fd75, %fd79;
	neg.f64 	%fd81, %fd80;
	fma.rn.f64 	%fd82, %fd75, %fd79, %fd81;
	fma.rn.f64 	%fd83, %fd77, %fd79, %fd82;
	add.f64 	%fd4, %fd80, %fd83;
	sub.f64 	%fd84, %fd80, %fd4;
	add.f64 	%fd5, %fd83, %fd84;
	fma.rn.f64 	%fd85, %fd4, 0d3FF71547652B82FE, 0d4338000000000000;
	{
	.reg .b32 %temp; 
	mov.b64 	{%r13, %temp}, %fd85;
	}
	mov.f64 	%fd86, 0dC338000000000000;
	add.rn.f64 	%fd87, %fd85, %fd86;
	fma.rn.f64 	%fd88, %fd87, 0dBFE62E42FEFA39EF, %fd4;
	fma.rn.f64 	%fd89, %fd87, 0dBC7ABC9E3B39803F, %fd88;
	fma.rn.f64 	%fd90, %fd89, 0d3E5ADE1569CE2BDF, 0d3E928AF3FCA213EA;
	fma.rn.f64 	%fd91, %fd90, %fd89, 0d3EC71DEE62401315;
	fma.rn.f64 	%fd92, %fd91, %fd89, 0d3EFA01997C89EB71;
	fma.rn.f64 	%fd93, %fd92, %fd89, 0d3F2A01A014761F65;
	fma.rn.f64 	%fd94, %fd93, %fd89, 0d3F56C16C1852B7AF;
	fma.rn.f64 	%fd95, %fd94, %fd89, 0d3F81111111122322;
	fma.rn.f64 	%fd96, %fd95, %fd89, 0d3FA55555555502A1;
	fma.rn.f64 	%fd97, %fd96, %fd89, 0d3FC5555555555511;
	fma.rn.f64 	%fd98, %fd97, %fd89, 0d3FE000000000000B;
	fma.rn.f64 	%fd99, %fd98, %fd89, 0d3FF0000000000000;
	fma.rn.f64 	%fd100, %fd99, %fd89, 0d3FF0000000000000;
	{
	.reg .b32 %temp; 
	mov.b64 	{%r14, %temp}, %fd100;
	}
	{
	.reg .b32 %temp; 
	mov.b64 	{%temp, %r15}, %fd100;
	}
	shl.b32 	%r33, %r13, 20;
	add.s32 	%r34, %r33, %r15;
	mov.b64 	%fd108, {%r14, %r34};
	{
	.reg .b32 %temp; 
	mov.b64 	{%temp, %r35}, %fd4;
	}
	mov.b32 	%f2, %r35;
	abs.f32 	%f1, %f2;
	setp.lt.f32 	%p4, %f1, 0f4086232B;
	@%p4 bra 	$L__BB1_7;
	setp.lt.f64 	%p5, %fd4, 0d0000000000000000;
	add.f64 	%fd101, %fd4, 0d7FF0000000000000;
	selp.f64 	%fd108, 0d0000000000000000, %fd101, %p5;
	setp.geu.f32 	%p6, %f1, 0f40874800;
	@%p6 bra 	$L__BB1_7;
	shr.u32 	%r36, %r13, 31;
	add.s32 	%r37, %r13, %r36;
	shr.s32 	%r38, %r37, 1;
	shl.b32 	%r39, %r38, 20;
	add.s32 	%r40, %r15, %r39;
	mov.b64 	%fd102, {%r14, %r40};
	sub.s32 	%r41, %r13, %r38;
	shl.b32 	%r42, %r41, 20;
	add.s32 	%r43, %r42, 1072693248;
	mov.b32 	%r44, 0;
	mov.b64 	%fd103, {%r44, %r43};
	mul.f64 	%fd108, %fd103, %fd102;
$L__BB1_7:
	abs.f64 	%fd104, %fd108;
	setp.eq.f64 	%p7, %fd104, 0d7FF0000000000000;
	fma.rn.f64 	%fd105, %fd108, %fd5, %fd108;
	selp.f64 	%fd106, %fd108, %fd105, %p7;
	st.param.f64 	[func_retval0], %fd106;
	ret;

}


// ===== COMPILED SASS (sm_100) =====

	.target	sm_100

	.elftype	@"ET_EXEC"


//--------------------- .note.nv.tkinfo           --------------------------
	.section	.note.nv.tkinfo,"",@"SHT_NOTE"
	.sectionflags	@"SHF_NOTE_NV_TKINFO"
	.tkinfo
        /*0018*/ 	.word	0x00000002
        /*0030*/ 	.string	""
        /*0030*/ 	.string	"ptxas"
        /*0030*/ 	.string	"Cuda compilation tools, release 13.0, V13.0.88"
        /*0030*/ 	.string	"Build cuda_13.0.r13.0/compiler.36424714_0"
        /*0030*/ 	.string	"-arch sm_100 -m 64 "



//--------------------- .note.nv.cuinfo           --------------------------
	.section	.note.nv.cuinfo,"",@"SHT_NOTE"
	.sectionflags	@"SHF_NOTE_NV_CUINFO"
        /*0018*/ 	.short	0x0002
        /*001a*/ 	.short	0x0064
        /*001c*/ 	.short	0x0082
	.zero		2


//--------------------- .nv.info                  --------------------------
	.section	.nv.info,"",@"SHT_CUDA_INFO"
	.align	4


	//----- nvinfo : EIATTR_REGCOUNT
	.align		4
        /*0000*/ 	.byte	0x04, 0x2f
        /*0002*/ 	.short	(.L_3 - .L_2)
	.align		4
.L_2:
        /*0004*/ 	.word	index@(_parrilla_2007)
        /*0008*/ 	.word	0x00000036


	//----- nvinfo : EIATTR_FRAME_SIZE
	.align		4
.L_3:
        /*000c*/ 	.byte	0x04, 0x11
        /*000e*/ 	.short	(.L_5 - .L_4)
	.align		4
.L_4:
        /*0010*/ 	.word	index@($_parrilla_2007$__internal_accurate_pow)
        /*0014*/ 	.word	0x00000008


	//----- nvinfo : EIATTR_FRAME_SIZE
	.align		4
.L_5:
        /*0018*/ 	.byte	0x04, 0x11
        /*001a*/ 	.short	(.L_7 - .L_6)
	.align		4
.L_6:
        /*001c*/ 	.word	index@($__internal_3_$__cuda_sm3x_div_rn_noftz_f32_slowpath)
        /*0020*/ 	.word	0x00000008


	//----- nvinfo : EIATTR_FRAME_SIZE
	.align		4
.L_7:
        /*0024*/ 	.byte	0x04, 0x11
        /*0026*/ 	.short	(.L_9 - .L_8)
	.align		4
.L_8:
        /*0028*/ 	.word	index@($__internal_2_$__cuda_sm20_rcp_rn_f32_slowpath)
        /*002c*/ 	.word	0x00000008


	//----- nvinfo : EIATTR_FRAME_SIZE
	.align		4
.L_9:
        /*0030*/ 	.byte	0x04, 0x11
        /*0032*/ 	.short	(.L_11 - .L_10)
	.align		4
.L_10:
        /*0034*/ 	.word	index@($__internal_1_$__cuda_sm20_dsqrt_rn_f64_mediumpath_v1)
        /*0038*/ 	.word	0x00000008


	//----- nvinfo : EIATTR_FRAME_SIZE
	.align		4
.L_11:
        /*003c*/ 	.byte	0x04, 0x11
        /*003e*/ 	.short	(.L_13 - .L_12)
	.align		4
.L_12:
        /*0040*/ 	.word	index@($__internal_0_$__cuda_sm20_div_rn_f64_full)
        /*0044*/ 	.word	0x00000008


	//----- nvinfo : EIATTR_FRAME_SIZE
	.align		4
.L_13:
        /*0048*/ 	.byte	0x04, 0x11
        /*004a*/ 	.short	(.L_15 - .L_14)
	.align		4
.L_14:
        /*004c*/ 	.word	index@(_parrilla_2007)
        /*0050*/ 	.word	0x00000008


	//----- nvinfo : EIATTR_MIN_STACK_SIZE
	.align		4
.L_15:
        /*0054*/ 	.byte	0x04, 0x12
        /*0056*/ 	.short	(.L_17 - .L_16)
	.align		4
.L_16:
        /*0058*/ 	.word	index@(_parrilla_2007)
        /*005c*/ 	.word	0x00000008
.L_17:


//--------------------- .nv.compat                --------------------------
	.section	.nv.compat,"",@"SHT_CUDA_COMPAT_INFO"
	.align	4
        /*0000*/ 	.byte	0x02, 0x09, 0x00, 0x00, 0x02, 0x02, 0x01, 0x00, 0x02, 0x05, 0x05, 0x00, 0x03, 0x07, 0x01, 0x01
        /*0010*/ 	.byte	0x02, 0x03, 0x00, 0x00, 0x02, 0x06, 0x01, 0x00, 0x04, 0x0b, 0x08, 0x00, 0x01, 0x00, 0x00, 0x00
        /*0020*/ 	.byte	0x00, 0x00, 0x00, 0x00


//--------------------- .nv.info._parrilla_2007   --------------------------
	.section	.nv.info._parrilla_2007,"",@"SHT_CUDA_INFO"
	.sectionflags	@""
	.align	4


	//----- nvinfo : EIATTR_CUDA_API_VERSION
	.align		4
        /*0000*/ 	.byte	0x04, 0x37
        /*0002*/ 	.short	(.L_19 - .L_18)
.L_18:
        /*0004*/ 	.word	0x00000082


	//----- nvinfo : EIATTR_KPARAM_INFO
	.align		4
.L_19:
        /*0008*/ 	.byte	0x04, 0x17
        /*000a*/ 	.short	(.L_21 - .L_20)
.L_20:
        /*000c*/ 	.word	0x00000000
        /*0010*/ 	.short	0x000d
        /*0012*/ 	.short	0x0050
        /*0014*/ 	.byte	0x00, 0xf0, 0x11, 0x00


	//----- nvinfo : EIATTR_KPARAM_INFO
	.align		4
.L_21:
        /*0018*/ 	.byte	0x04, 0x17
        /*001a*/ 	.short	(.L_23 - .L_22)
.L_22:
        /*001c*/ 	.word	0x00000000
        /*0020*/ 	.short	0x000c
        /*0022*/ 	.short	0x004c
        /*0024*/ 	.byte	0x00, 0xf0, 0x11, 0x00


	//----- nvinfo : EIATTR_KPARAM_INFO
	.align		4
.L_23:
        /*0028*/ 	.byte	0x04, 0x17
        /*002a*/ 	.short	(.L_25 - .L_24)
.L_24:
        /*002c*/ 	.word	0x00000000
        /*0030*/ 	.short	0x000b
        /*0032*/ 	.short	0x0048
        /*0034*/ 	.byte	0x00, 0xf0, 0x11, 0x00


	//----- nvinfo : EIATTR_KPARAM_INFO
	.align		4
.L_25:
        /*0038*/ 	.byte	0x04, 0x17
        /*003a*/ 	.short	(.L_27 - .L_26)
.L_26:
        /*003c*/ 	.word	0x00000000
        /*0040*/ 	.short	0x000a
        /*0042*/ 	.short	0x0044
        /*0044*/ 	.byte	0x00, 0xf0, 0x11, 0x00


	//----- nvinfo : EIATTR_KPARAM_INFO
	.align		4
.L_27:
        /*0048*/ 	.byte	0x04, 0x17
        /*004a*/ 	.short	(.L_29 - .L_28)
.L_28:
        /*004c*/ 	.word	0x00000000
        /*0050*/ 	.short	0x0009
        /*0052*/ 	.short	0x0040
        /*0054*/ 	.byte	0x00, 0xf0, 0x11, 0x00


	//----- nvinfo : EIATTR_KPARAM_INFO
	.align		4
.L_29:
        /*0058*/ 	.byte	0x04, 0x17
        /*005a*/ 	.short	(.L_31 - .L_30)
.L_30:
        /*005c*/ 	.word	0x00000000
        /*0060*/ 	.short	0x0008
        /*0062*/ 	.short	0x003c
        /*0064*/ 	.byte	0x00, 0xf0, 0x11, 0x00


	//----- nvinfo : EIATTR_KPARAM_INFO
	.align		4
.L_31:
        /*0068*/ 	.byte	0x04, 0x17
        /*006a*/ 	.short	(.L_33 - .L_32)
.L_32:
        /*006c*/ 	.word	0x00000000
        /*0070*/ 	.short	0x0007
        /*0072*/ 	.short	0x0038
        /*0074*/ 	.byte	0x00, 0xf0, 0x11, 0x00


	//----- nvinfo : EIATTR_KPARAM_INFO
	.align		4
.L_33:
        /*0078*/ 	.byte	0x04, 0x17
        /*007a*/ 	.short	(.L_35 - .L_34)
.L_34:
        /*007c*/ 	.word	0x00000000
        /*0080*/ 	.short	0x0006
        /*0082*/ 	.short	0x0030
        /*0084*/ 	.byte	0x00, 0xf5, 0x21, 0x00


	//----- nvinfo : EIATTR_KPARAM_INFO
	.align		4
.L_35:
        /*0088*/ 	.byte	0x04, 0x17
        /*008a*/ 	.short	(.L_37 - .L_36)
.L_36:
        /*008c*/ 	.word	0x00000000
        /*0090*/ 	.short	0x0005
        /*0092*/ 	.short	0x0028
        /*0094*/ 	.byte	0x00, 0xf5, 0x21, 0x00


	//----- nvinfo : EIATTR_KPARAM_INFO
	.align		4
.L_37:
        /*0098*/ 	.byte	0x04, 0x17
        /*009a*/ 	.short	(.L_39 - .L_38)
.L_38:
        /*009c*/ 	.word	0x00000000
        /*00a0*/ 	.short	0x0004
        /*00a2*/ 	.short	0x0020
        /*00a4*/ 	.byte	0x00, 0xf5, 0x21, 0x00


	//----- nvinfo : EIATTR_KPARAM_INFO
	.align		4
.L_39:
        /*00a8*/ 	.byte	0x04, 0x17
        /*00aa*/ 	.short	(.L_41 - .L_40)
.L_40:
        /*00ac*/ 	.word	0x00000000
        /*00b0*/ 	.short	0x0003
        /*00b2*/ 	.short	0x0018
        /*00b4*/ 	.byte	0x00, 0xf5, 0x21, 0x00


	//----- nvinfo : EIATTR_KPARAM_INFO
	.align		4
.L_41:
        /*00b8*/ 	.byte	0x04, 0x17
        /*00ba*/ 	.short	(.L_43 - .L_42)
.L_42:
        /*00bc*/ 	.word	0x00000000
        /*00c0*/ 	.short	0x0002
        /*00c2*/ 	.short	0x0010
        /*00c4*/ 	.byte	0x00, 0xf5, 0x21, 0x00


	//----- nvinfo : EIATTR_KPARAM_INFO
	.align		4
.L_43:
        /*00c8*/ 	.byte	0x04, 0x17
        /*00ca*/ 	.short	(.L_45 - .L_44)
.L_44:
        /*00cc*/ 	.word	0x00000000
        /*00d0*/ 	.short	0x0001
        /*00d2*/ 	.short	0x0008
        /*00d4*/ 	.byte	0x00, 0xf5, 0x21, 0x00


	//----- nvinfo : EIATTR_KPARAM_INFO
	.align		4
.L_45:
        /*00d8*/ 	.byte	0x04, 0x17
        /*00da*/ 	.short	(.L_47 - .L_46)
.L_46:
        /*00dc*/ 	.word	0x00000000
        /*00e0*/ 	.short	0x0000
        /*00e2*/ 	.short	0x0000
        /*00e4*/ 	.byte	0x00, 0xf5, 0x21, 0x00


	//----- nvinfo : EIATTR_SPARSE_MMA_MASK
	.align		4
.L_47:
        /*00e8*/ 	.byte	0x03, 0x50
        /*00ea*/ 	.short	0x0000


	//----- nvinfo : EIATTR_MAXREG_COUNT
	.align		4
        /*00ec*/ 	.byte	0x03, 0x1b
        /*00ee*/ 	.short	0x00ff


	//----- nvinfo : EIATTR_EXTERNS
	.align		4
        /*00f0*/ 	.byte	0x04, 0x0f
        /*00f2*/ 	.short	(.L_49 - .L_48)


	//   ....[0]....
	.align		4
.L_48:
        /*00f4*/ 	.word	index@(vprintf)


	//----- nvinfo : EIATTR_MERCURY_ISA_VERSION
	.align		4
.L_49:
        /*00f8*/ 	.byte	0x03, 0x5f
        /*00fa*/ 	.short	0x0101


	//----- nvinfo : EIATTR_VRC_CTA_INIT_COUNT
	.align		4
        /*00fc*/ 	.byte	0x02, 0x4a
	.zero		1
	.zero		1


	//----- nvinfo : EIATTR_SYSCALL_OFFSETS
	.align		4
        /*0100*/ 	.byte	0x04, 0x46
        /*0102*/ 	.short	(.L_51 - .L_50)


	//   ....[0]....
.L_50:
        /*0104*/ 	.word	0x000002a0


	//   ....[1]....
        /*0108*/ 	.word	0x00002610


	//----- nvinfo : EIATTR_EXIT_INSTR_OFFSETS
	.align		4
.L_51:
        /*010c*/ 	.byte	0x04, 0x1c
        /*010e*/ 	.short	(.L_53 - .L_52)


	//   ....[0]....
.L_52:
        /*0110*/ 	.word	0x00000110


	//   ....[1]....
        /*0114*/ 	.word	0x00002650


	//----- nvinfo : EIATTR_CRS_STACK_SIZE
	.align		4
.L_53:
        /*0118*/ 	.byte	0x04, 0x1e
        /*011a*/ 	.short	(.L_55 - .L_54)
.L_54:
        /*011c*/ 	.word	0x00000000


	//----- nvinfo : EIATTR_CBANK_PARAM_SIZE
	.align		4
.L_55:
        /*0120*/ 	.byte	0x03, 0x19
        /*0122*/ 	.short	0x0054


	//----- nvinfo : EIATTR_PARAM_CBANK
	.align		4
        /*0124*/ 	.byte	0x04, 0x0a
        /*0126*/ 	.short	(.L_57 - .L_56)
	.align		4
.L_56:
        /*0128*/ 	.word	index@(.nv.constant0._parrilla_2007)
        /*012c*/ 	.short	0x0380
        /*012e*/ 	.short	0x0054


	//----- nvinfo : EIATTR_SW_WAR
	.align		4
.L_57:
        /*0130*/ 	.byte	0x04, 0x36
        /*0132*/ 	.short	(.L_59 - .L_58)
.L_58:
        /*0134*/ 	.word	0x00000008
.L_59:


//--------------------- .nv.callgraph             --------------------------
	.section	.nv.callgraph,"",@"SHT_CUDA_CALLGRAPH"
	.align	4
	.sectionentsize	8
	.align		4
        /*0000*/ 	.word	0x00000000
	.align		4
        /*0004*/ 	.word	0xffffffff
	.align		4
        /*0008*/ 	.word	index@(_parrilla_2007)
	.align		4
        /*000c*/ 	.word	index@(vprintf)
	.align		4
        /*0010*/ 	.word	0x00000000
	.align		4
        /*0014*/ 	.word	0xfffffffe
	.align		4
        /*0018*/ 	.word	0x00000000
	.align		4
        /*001c*/ 	.word	0xfffffffd
	.align		4
        /*0020*/ 	.word	0x00000000
	.align		4
        /*0024*/ 	.word	0xfffffffc


//--------------------- .nv.constant4             --------------------------
	.section	.nv.constant4,"a",@progbits
	.align	8
	.align		8
.nv.constant4:
        /*0000*/ 	.dword	vprintf
	.align		8
        /*0008*/ 	.dword	$str
	.align		8
        /*0010*/ 	.dword	$str$1


//--------------------- .text._parrilla_2007      --------------------------
	.section	.text._parrilla_2007,"ax",@progbits
	.align	128
        .global         _parrilla_2007
        .type           _parrilla_2007,@function
        .size           _parrilla_2007,(.L_x_83 - _parrilla_2007)
        .other          _parrilla_2007,@"STO_CUDA_ENTRY STV_DEFAULT"
_parrilla_2007:
.text._parrilla_2007:
[----:B------:R-:W0:Y:S01]  /*0000*/  LDC R1, c[0x0][0x37c] ;  /* 0x0000df00ff017b82 */ /* 0x000e220000000800 */
[----:B------:R-:W1:Y:S01]  /*0010*/  S2R R0, SR_TID.Y ;  /* 0x0000000000007919 */ /* 0x000e620000002200 */
[----:B------:R-:W2:Y:S06]  /*0020*/  LDCU UR5, c[0x0][0x2fc] ;  /* 0x00005f80ff0577ac */ /* 0x000eac0008000800 */
[----:B------:R-:W1:Y:S01]  /*0030*/  S2UR UR6, SR_CTAID.Y ;  /* 0x00000000000679c3 */ /* 0x000e620000002600 */
[----:B0-----:R-:W-:Y:S01]  /*0040*/  VIADD R1, R1, 0xfffffff8 ;  /* 0xfffffff801017836 */ /* 0x001fe20000000000 */
[----:B------:R-:W0:Y:S01]  /*0050*/  S2R R3, SR_TID.X ;  /* 0x0000000000037919 */ /* 0x000e220000002100 */
[----:B------:R-:W3:Y:S01]  /*0060*/  LDCU.64 UR8, c[0x0][0x3c0] ;  /* 0x00007800ff0877ac */ /* 0x000ee20008000a00 */
[----:B------:R-:W4:Y:S04]  /*0070*/  LDCU UR4, c[0x0][0x2f8] ;  /* 0x00005f00ff0477ac */ /* 0x000f280008000800 */
[----:B------:R-:W1:Y:S08]  /*0080*/  LDC R17, c[0x0][0x364] ;  /* 0x0000d900ff117b82 */ /* 0x000e700000000800 */
[----:B------:R-:W0:Y:S08]  /*0090*/  S2UR UR7, SR_CTAID.X ;  /* 0x00000000000779c3 */ /* 0x000e300000002500 */
[----:B------:R-:W0:Y:S01]  /*00a0*/  LDC R16, c[0x0][0x360] ;  /* 0x0000d800ff107b82 */ /* 0x000e220000000800 */
[----:B----4-:R-:W-:-:S05]  /*00b0*/  IADD3 R2, P1, PT, R1, UR4, RZ ;  /* 0x0000000401027c10 */ /* 0x010fca000ff3e0ff */
[----:B--2---:R-:W-:Y:S02]  /*00c0*/  IMAD.X R18, RZ, RZ, UR5, P1 ;  /* 0x00000005ff127e24 */ /* 0x004fe400088e06ff */
[----:B-1----:R-:W-:-:S05]  /*00d0*/  IMAD R17, R17, UR6, R0 ;  /* 0x0000000611117c24 */ /* 0x002fca000f8e0200 */
[----:B---3--:R-:W-:Y:S01]  /*00e0*/  ISETP.GE.AND P0, PT, R17, UR9, PT ;  /* 0x0000000911007c0c */ /* 0x008fe2000bf06270 */
[----:B0-----:R-:W-:-:S05]  /*00f0*/  IMAD R16, R16, UR7, R3 ;  /* 0x0000000710107c24 */ /* 0x001fca000f8e0203 */
[----:B------:R-:W-:-:S13]  /*0100*/  ISETP.GE.OR P0, PT, R16, UR8, P0 ;  /* 0x0000000810007c0c */ /* 0x000fda0008706670 */
[----:B------:R-:W-:Y:S05]  /*0110*/  @P0 EXIT ;  /* 0x000000000000094d */ /* 0x000fea0003800000 */
[----:B------:R-:W0:Y:S01]  /*0120*/  LDC.64 R24, c[0x0][0x3a0] ;  /* 0x0000e800ff187b82 */ /* 0x000e220000000a00 */
[----:B------:R-:W1:Y:S07]  /*0130*/  LDCU.64 UR36, c[0x0][0x358] ;  /* 0x00006b00ff2477ac */ /* 0x000e6e0008000a00 */
[----:B------:R-:W2:Y:S08]  /*0140*/  LDC.64 R8, c[0x0][0x390] ;  /* 0x0000e400ff087b82 */ /* 0x000eb00000000a00 */
[----:B------:R-:W3:Y:S01]  /*0150*/  LDC.64 R10, c[0x0][0x398] ;  /* 0x0000e600ff0a7b82 */ /* 0x000ee20000000a00 */
[----:B------:R-:W-:-:S07]  /*0160*/  MOV R0, 0x0 ;  /* 0x0000000000007802 */ /* 0x000fce0000000f00 */
[----:B------:R-:W4:Y:S01]  /*0170*/  LDC.64 R6, c[0x0][0x388] ;  /* 0x0000e200ff067b82 */ /* 0x000f220000000a00 */
[C---:B0-----:R-:W-:Y:S01]  /*0180*/  IMAD.WIDE.U32 R24, R17.reuse, 0x4, R24 ;  /* 0x0000000411187825 */ /* 0x041fe200078e0018 */
[----:B------:R0:W-:Y:S01]  /*0190*/  STL.64 [R1], R16 ;  /* 0x0000001001007387 */ /* 0x0001e20000100a00 */
[----:B------:R-:W0:Y:S04]  /*01a0*/  LDCU.64 UR4, c[0x4][0x8] ;  /* 0x01000100ff0477ac */ /* 0x000e280008000a00 */
[----:B-1----:R-:W5:Y:S01]  /*01b0*/  LDG.E R24, desc[UR36][R24.64] ;  /* 0x0000002418187981 */ /* 0x002f62000c1e1900 */
[----:B--2---:R-:W-:Y:S01]  /*01c0*/  IMAD.WIDE R8, R16, 0x4, R8 ;  /* 0x0000000410087825 */ /* 0x004fe200078e0208 */
[----:B------:R-:W1:Y:S04]  /*01d0*/  LDCU UR40, c[0x0][0x3d0] ;  /* 0x00007a00ff2877ac */ /* 0x000e680008000800 */
[----:B------:R-:W5:Y:S01]  /*01e0*/  LDG.E R22, desc[UR36][R8.64] ;  /* 0x0000002408167981 */ /* 0x000f62000c1e1900 */
[----:B------:R-:W2:Y:S01]  /*01f0*/  LDCU.64 UR38, c[0x0][0x3c8] ;  /* 0x00007900ff2677ac */ /* 0x000ea20008000a00 */
[----:B---3--:R-:W-:-:S05]  /*0200*/  IMAD.WIDE.U32 R10, R17, 0x4, R10 ;  /* 0x00000004110a7825 */ /* 0x008fca00078e000a */
[----:B------:R-:W5:Y:S01]  /*0210*/  LDG.E R23, desc[UR36][R10.64] ;  /* 0x000000240a177981 */ /* 0x000f62000c1e1900 */
[----:B------:R3:W1:Y:S01]  /*0220*/  LDC.64 R12, c[0x4][R0] ;  /* 0x01000000000c7b82 */ /* 0x0006620000000a00 */
[----:B----4-:R-:W-:-:S04]  /*0230*/  IMAD.WIDE R6, R16, 0x4, R6 ;  /* 0x0000000410067825 */ /* 0x010fc800078e0206 */
[----:B0-----:R-:W-:Y:S01]  /*0240*/  IMAD.U32 R4, RZ, RZ, UR4 ;  /* 0x00000004ff047e24 */ /* 0x001fe2000f8e00ff */
[----:B------:R0:W5:Y:S01]  /*0250*/  LDG.E R19, desc[UR36][R6.64] ;  /* 0x0000002406137981 */ /* 0x000162000c1e1900 */
[----:B------:R-:W-:Y:S02]  /*0260*/  IMAD.U32 R5, RZ, RZ, UR5 ;  /* 0x00000005ff057e24 */ /* 0x000fe4000f8e00ff */
[----:B0-----:R-:W-:Y:S02]  /*0270*/  IMAD.MOV.U32 R6, RZ, RZ, R2 ;  /* 0x000000ffff067224 */ /* 0x001fe400078e0002 */
[----:B--23--:R-:W-:-:S07]  /*0280*/  IMAD.MOV.U32 R7, RZ, RZ, R18 ;  /* 0x000000ffff077224 */ /* 0x00cfce00078e0012 */
[----:B------:R-:W-:-:S07]  /*0290*/  LEPC R20, `(.L_x_0) ;  /* 0x000000001014794e */ /* 0x000fce0000000000 */
[----:B-1---5:R-:W-:Y:S05]  /*02a0*/  CALL.ABS.NOINC R12 ;  /* 0x000000000c007343 */ /* 0x022fea0003c00000 */
.L_x_0:
[----:B------:R-:W0:Y:S02]  /*02b0*/  LDCU UR4, c[0x0][0x3cc] ;  /* 0x00007980ff0477ac */ /* 0x000e240008000800 */
[----:B0-----:R-:W-:-:S09]  /*02c0*/  UISETP.GE.AND UP0, UPT, UR4, 0x1, UPT ;  /* 0x000000010400788c */ /* 0x001fd2000bf06270 */
[----:B------:R-:W-:Y:S05]  /*02d0*/  BRA.U !UP0, `(.L_x_1) ;  /* 0x0000002108a07547 */ /* 0x000fea000b800000 */
[----:B------:R-:W0:Y:S02]  /*02e0*/  LDC R5, c[0x0][0x3b8] ;  /* 0x0000ee00ff057b82 */ /* 0x000e240000000800 */
[----:B0-----:R-:W-:-:S05]  /*02f0*/  VIADD R0, R5, 0x1800000 ;  /* 0x0180000005007836 */ /* 0x001fca0000000000 */
[----:B------:R-:W-:-:S04]  /*0300*/  LOP3.LUT R0, R0, 0x7f800000, RZ, 0xc0, !PT ;  /* 0x7f80000000007812 */ /* 0x000fc800078ec0ff */
[----:B------:R-:W-:-:S13]  /*0310*/  ISETP.GT.U32.AND P0, PT, R0, 0x1ffffff, PT ;  /* 0x01ffffff0000780c */ /* 0x000fda0003f04070 */
[----:B------:R-:W-:Y:S05]  /*0320*/  @P0 BRA `(.L_x_2) ;  /* 0x0000000000180947 */ /* 0x000fea0003800000 */
[----:B------:R-:W0:Y:S01]  /*0330*/  LDCU UR4, c[0x0][0x3b8] ;  /* 0x00007700ff0477ac */ /* 0x000e220008000800 */
[----:B------:R-:W-:Y:S01]  /*0340*/  MOV R8, 0x370 ;  /* 0x0000037000087802 */ /* 0x000fe20000000f00 */
[----:B0-----:R-:W-:-:S07]  /*0350*/  IMAD.U32 R0, RZ, RZ, UR4 ;  /* 0x00000004ff007e24 */ /* 0x001fce000f8e00ff */
[----:B------:R-:W-:Y:S05]  /*0360*/  CALL.REL.NOINC `($__internal_2_$__cuda_sm20_rcp_rn_f32_slowpath) ;  /* 0x0000002800e47944 */ /* 0x000fea0003c00000 */
[----:B------:R-:W-:Y:S01]  /*0370*/  IMAD.MOV.U32 R12, RZ, RZ, R3 ;  /* 0x000000ffff0c7224 */ /* 0x000fe200078e0003 */
[----:B------:R-:W-:Y:S06]  /*0380*/  BRA `(.L_x_3) ;  /* 0x0000000000107947 */ /* 0x000fec0003800000 */
.L_x_2:
[----:B------:R-:W0:Y:S02]  /*0390*/  MUFU.RCP R12, R5 ;  /* 0x00000005000c7308 */ /* 0x000e240000001000 */
[----:B0-----:R-:W-:-:S04]  /*03a0*/  FFMA R0, R12, R5, -1 ;  /* 0xbf8000000c007423 */ /* 0x001fc80000000005 */
[----:B------:R-:W-:-:S04]  /*03b0*/  FADD.FTZ R3, -R0, -RZ ;  /* 0x800000ff00037221 */ /* 0x000fc80000010100 */
[----:B------:R-:W-:-:S07]  /*03c0*/  FFMA R12, R12, R3, R12 ;  /* 0x000000030c0c7223 */ /* 0x000fce000000000c */
.L_x_3:
[----:B------:R-:W0:Y:S01]  /*03d0*/  LDC R5, c[0x0][0x3bc] ;  /* 0x0000ef00ff057b82 */ /* 0x000e220000000800 */
[----:B------:R-:W1:Y:S01]  /*03e0*/  F2F.F64.F32 R12, R12 ;  /* 0x0000000c000c7310 */ /* 0x000e620000201800 */
[----:B0-----:R-:W-:-:S05]  /*03f0*/  VIADD R0, R5, 0x1800000 ;  /* 0x0180000005007836 */ /* 0x001fca0000000000 */
[----:B------:R-:W-:-:S04]  /*0400*/  LOP3.LUT R0, R0, 0x7f800000, RZ, 0xc0, !PT ;  /* 0x7f80000000007812 */ /* 0x000fc800078ec0ff */
[----:B------:R-:W-:-:S13]  /*0410*/  ISETP.GT.U32.AND P0, PT, R0, 0x1ffffff, PT ;  /* 0x01ffffff0000780c */ /* 0x000fda0003f04070 */
[----:B-1----:R-:W-:Y:S05]  /*0420*/  @P0 BRA `(.L_x_4) ;  /* 0x0000000000180947 */ /* 0x002fea0003800000 */
[----:B------:R-:W0:Y:S01]  /*0430*/  LDCU UR4, c[0x0][0x3bc] ;  /* 0x00007780ff0477ac */ /* 0x000e220008000800 */
[----:B------:R-:W-:Y:S02]  /*0440*/  MOV R8, 0x470 ;  /* 0x0000047000087802 */ /* 0x000fe40000000f00 */
[----:B0-----:R-:W-:-:S07]  /*0450*/  MOV R0, UR4 ;  /* 0x0000000400007c02 */ /* 0x001fce0008000f00 */
[----:B------:R-:W-:Y:S05]  /*0460*/  CALL.REL.NOINC `($__internal_2_$__cuda_sm20_rcp_rn_f32_slowpath) ;  /* 0x0000002800a47944 */ /* 0x000fea0003c00000 */
[----:B------:R-:W-:Y:S01]  /*0470*/  IMAD.MOV.U32 R14, RZ, RZ, R3 ;  /* 0x000000ffff0e7224 */ /* 0x000fe200078e0003 */
[----:B------:R-:W-:Y:S06]  /*0480*/  BRA `(.L_x_5) ;  /* 0x0000000000107947 */ /* 0x000fec0003800000 */
.L_x_4:
[----:B------:R-:W0:Y:S02]  /*0490*/  MUFU.RCP R14, R5 ;  /* 0x00000005000e7308 */ /* 0x000e240000001000 */
[----:B0-----:R-:W-:-:S04]  /*04a0*/  FFMA R0, R14, R5, -1 ;  /* 0xbf8000000e007423 */ /* 0x001fc80000000005 */
[----:B------:R-:W-:-:S04]  /*04b0*/  FADD.FTZ R3, -R0, -RZ ;  /* 0x800000ff00037221 */ /* 0x000fc80000010100 */
[----:B------:R-:W-:-:S07]  /*04c0*/  FFMA R14, R14, R3, R14 ;  /* 0x000000030e0e7223 */ /* 0x000fce000000000e */
.L_x_5:
[----:B------:R-:W0:Y:S01]  /*04d0*/  LDC R6, c[0x0][0x3c8] ;  /* 0x0000f200ff067b82 */ /* 0x000e220000000800 */
[----:B------:R-:W1:Y:S01]  /*04e0*/  F2F.F64.F32 R14, R14 ;  /* 0x0000000e000e7310 */ /* 0x000e620000201800 */
[----:B------:R-:W-:Y:S01]  /*04f0*/  BSSY.RECONVERGENT B0, `(.L_x_1) ;  /* 0x0000206000007945 */ /* 0x000fe20003800200 */
[----:B------:R-:W-:Y:S02]  /*0500*/  IMAD.MOV.U32 R3, RZ, RZ, RZ ;  /* 0x000000ffff037224 */ /* 0x000fe400078e00ff */
[----:B------:R-:W-:Y:S02]  /*0510*/  IMAD.MOV.U32 R25, RZ, RZ, RZ ;  /* 0x000000ffff197224 */ /* 0x000fe400078e00ff */
[----:B01----:R-:W-:-:S07]  /*0520*/  VIADD R6, R6, 0xfffffffd ;  /* 0xfffffffd06067836 */ /* 0x003fce0000000000 */
.L_x_52:
[----:B------:R-:W0:Y:S08]  /*0530*/  LDC.64 R38, c[0x0][0x3a8] ;  /* 0x0000ea00ff267b82 */ /* 0x000e300000000a00 */
[----:B------:R-:W1:Y:S01]  /*0540*/  LDC.64 R40, c[0x0][0x3b0] ;  /* 0x0000ec00ff287b82 */ /* 0x000e620000000a00 */
[----:B0-----:R-:W-:-:S05]  /*0550*/  IMAD.WIDE R38, R25, 0x4, R38 ;  /* 0x0000000419267825 */ /* 0x001fca00078e0226 */
[----:B------:R-:W2:Y:S04]  /*0560*/  LDG.E R8, desc[UR36][R38.64+0x4] ;  /* 0x0000042426087981 */ /* 0x000ea8000c1e1900 */
[----:B------:R-:W2:Y:S01]  /*0570*/  LDG.E R10, desc[UR36][R38.64] ;  /* 0x00000024260a7981 */ /* 0x000ea2000c1e1900 */
[----:B-1----:R-:W-:-:S05]  /*0580*/  IMAD.WIDE R40, R25, 0x4, R40 ;  /* 0x0000000419287825 */ /* 0x002fca00078e0228 */
[----:B------:R-:W3:Y:S04]  /*0590*/  LDG.E R7, desc[UR36][R40.64+0x4] ;  /* 0x0000042428077981 */ /* 0x000ee8000c1e1900 */
[----:B------:R-:W3:Y:S01]  /*05a0*/  LDG.E R11, desc[UR36][R40.64] ;  /* 0x00000024280b7981 */ /* 0x000ee2000c1e1900 */
[----:B------:R-:W-:Y:S01]  /*05b0*/  BSSY.RECONVERGENT B1, `(.L_x_6) ;  /* 0x000000f000017945 */ /* 0x000fe20003800200 */
[----:B--2---:R-:W-:-:S04]  /*05c0*/  FADD R21, R8, -R10 ;  /* 0x8000000a08157221 */ /* 0x004fc80000000000 */
[----:B------:R-:W0:Y:S01]  /*05d0*/  MUFU.RCP R4, R21 ;  /* 0x0000001500047308 */ /* 0x000e220000001000 */
[----:B---3--:R-:W-:-:S07]  /*05e0*/  FADD R0, R7, -R11 ;  /* 0x8000000b07007221 */ /* 0x008fce0000000000 */
[----:B------:R-:W1:Y:S01]  /*05f0*/  FCHK P0, R0, R21 ;  /* 0x0000001500007302 */ /* 0x000e620000000000 */
[----:B0-----:R-:W-:-:S04]  /*0600*/  FFMA R5, -R21, R4, 1 ;  /* 0x3f80000015057423 */ /* 0x001fc80000000104 */
[----:B------:R-:W-:-:S04]  /*0610*/  FFMA R5, R4, R5, R4 ;  /* 0x0000000504057223 */ /* 0x000fc80000000004 */
[----:B------:R-:W-:-:S04]  /*0620*/  FFMA R4, R0, R5, RZ ;  /* 0x0000000500047223 */ /* 0x000fc800000000ff */
[----:B------:R-:W-:-:S04]  /*0630*/  FFMA R9, -R21, R4, R0 ;  /* 0x0000000415097223 */ /* 0x000fc80000000100 */
[----:B------:R-:W-:Y:S01]  /*0640*/  FFMA R42, R5, R9, R4 ;  /* 0x00000009052a7223 */ /* 0x000fe20000000004 */
[----:B-1----:R-:W-:Y:S06]  /*0650*/  @!P0 BRA `(.L_x_7) ;  /* 0x0000000000108947 */ /* 0x002fec0003800000 */
[----:B------:R-:W-:Y:S01]  /*0660*/  IMAD.MOV.U32 R5, RZ, RZ, R21 ;  /* 0x000000ffff057224 */ /* 0x000fe200078e0015 */
[----:B------:R-:W-:-:S07]  /*0670*/  MOV R27, 0x690 ;  /* 0x00000690001b7802 */ /* 0x000fce0000000f00 */
[----:B------:R-:W-:Y:S05]  /*0680*/  CALL.REL.NOINC `($__internal_3_$__cuda_sm3x_div_rn_noftz_f32_slowpath) ;  /* 0x0000002800ec7944 */ /* 0x000fea0003c00000 */
[----:B------:R-:W-:-:S07]  /*0690*/  IMAD.MOV.U32 R42, RZ, RZ, R9 ;  /* 0x000000ffff2a7224 */ /* 0x000fce00078e0009 */
.L_x_7:
[----:B------:R-:W-:Y:S05]  /*06a0*/  BSYNC.RECONVERGENT B1 ;  /* 0x0000000000017941 */ /* 0x000fea0003800200 */
.L_x_6:
[----:B------:R-:W-:Y:S01]  /*06b0*/  FADD R51, -R19, R10 ;  /* 0x0000000a13337221 */ /* 0x000fe20000000100 */
[----:B------:R-:W-:Y:S01]  /*06c0*/  FADD R50, -R22, R11 ;  /* 0x0000000b16327221 */ /* 0x000fe20000000100 */
[----:B------:R-:W-:Y:S01]  /*06d0*/  F2F.F64.F32 R42, R42 ;  /* 0x0000002a002a7310 */ /* 0x000fe20000201800 */
[----:B------:R-:W-:Y:S01]  /*06e0*/  BSSY.RECONVERGENT B1, `(.L_x_8) ;  /* 0x0000008000017945 */ /* 0x000fe20003800200 */
[----:B------:R-:W-:-:S06]  /*06f0*/  MOV R0, 0x760 ;  /* 0x0000076000007802 */ /* 0x000fcc0000000f00 */
[----:B------:R-:W0:Y:S08]  /*0700*/  F2F.F64.F32 R46, R51 ;  /* 0x00000033002e7310 */ /* 0x000e300000201800 */
[----:B------:R-:W1:Y:S01]  /*0710*/  F2F.F64.F32 R4, R50 ;  /* 0x0000003200047310 */ /* 0x000e620000201800 */
[--C-:B0-----:R-:W-:Y:S02]  /*0720*/  DADD R20, -RZ, |R46|.reuse ;  /* 0x00000000ff147229 */ /* 0x101fe4000000052e */
[----:B-1----:R-:W-:-:S08]  /*0730*/  DFMA R44, R42, R4, R46 ;  /* 0x000000042a2c722b */ /* 0x002fd0000000002e */
[----:B------:R-:W-:-:S07]  /*0740*/  IMAD.MOV.U32 R9, RZ, RZ, R21 ;  /* 0x000000ffff097224 */ /* 0x000fce00078e0015 */
[----:B------:R-:W-:Y:S05]  /*0750*/  CALL.REL.NOINC `($_parrilla_2007$__internal_accurate_pow) ;  /* 0x0000003000547944 */ /* 0x000fea0003c00000 */
[----:B------:R-:W-:Y:S05]  /*0760*/  BSYNC.RECONVERGENT B1 ;  /* 0x0000000000017941 */ /* 0x000fea0003800200 */
.L_x_8:
[----:B------:R-:W-:Y:S01]  /*0770*/  DADD R20, R46, 2 ;  /* 0x400000002e147429 */ /* 0x000fe20000000000 */
[C---:B------:R-:W-:Y:S01]  /*0780*/  FSETP.NEU.AND P1, PT, R51.reuse, RZ, PT ;  /* 0x000000ff3300720b */ /* 0x040fe20003f2d000 */
[----:B------:R-:W-:Y:S01]  /*0790*/  DADD R28, -RZ, |R4| ;  /* 0x00000000ff1c7229 */ /* 0x000fe20000000504 */
[----:B------:R-:W-:Y:S01]  /*07a0*/  BSSY.RECONVERGENT B1, `(.L_x_9) ;  /* 0x000000f000017945 */ /* 0x000fe20003800200 */
[----:B------:R-:W-:Y:S02]  /*07b0*/  FSETP.NEU.AND P0, PT, R51, 1, PT ;  /* 0x3f8000003300780b */ /* 0x000fe40003f0d000 */
[----:B------:R-:W-:Y:S02]  /*07c0*/  FSEL R26, R9, RZ, P1 ;  /* 0x000000ff091a7208 */ /* 0x000fe40000800000 */
[----:B------:R-:W-:Y:S02]  /*07d0*/  FSEL R27, R30, RZ, P1 ;  /* 0x000000ff1e1b7208 */ /* 0x000fe40000800000 */
[----:B------:R-:W-:-:S02]  /*07e0*/  LOP3.LUT R20, R21, 0x7ff00000, RZ, 0xc0, !PT ;  /* 0x7ff0000015147812 */ /* 0x000fc400078ec0ff */
[----:B------:R-:W-:Y:S02]  /*07f0*/  IMAD.MOV.U32 R9, RZ, RZ, R29 ;  /* 0x000000ffff097224 */ /* 0x000fe400078e001d */
[----:B------:R-:W-:Y:S01]  /*0800*/  ISETP.NE.AND P2, PT, R20, 0x7ff00000, PT ;  /* 0x7ff000001400780c */ /* 0x000fe20003f45270 */
[----:B------:R-:W-:-:S12]  /*0810*/  IMAD.MOV.U32 R20, RZ, RZ, R28 ;  /* 0x000000ffff147224 */ /* 0x000fd800078e001c */
[----:B------:R-:W-:Y:S05]  /*0820*/  @P2 BRA `(.L_x_10) ;  /* 0x0000000000182947 */ /* 0x000fea0003800000 */
[----:B------:R-:W-:-:S13]  /*0830*/  FSETP.NAN.AND P1, PT, R51, R51, PT ;  /* 0x000000333300720b */ /* 0x000fda0003f28000 */
[----:B------:R-:W-:Y:S01]  /*0840*/  @P1 DADD R26, R46, 2 ;  /* 0x400000002e1a1429 */ /* 0x000fe20000000000 */
[----:B------:R-:W-:Y:S10]  /*0850*/  @P1 BRA `(.L_x_10) ;  /* 0x00000000000c1947 */ /* 0x000ff40003800000 */
[----:B------:R-:W-:-:S14]  /*0860*/  DSETP.NEU.AND P1, PT, |R46|, +INF , PT ;  /* 0x7ff000002e00742a */ /* 0x000fdc0003f2d200 */
[----:B------:R-:W-:Y:S01]  /*0870*/  @!P1 IMAD.MOV.U32 R26, RZ, RZ, 0x0 ;  /* 0x00000000ff1a9424 */ /* 0x000fe200078e00ff */
[----:B------:R-:W-:-:S07]  /*0880*/  @!P1 MOV R27, 0x7ff00000 ;  /* 0x7ff00000001b9802 */ /* 0x000fce0000000f00 */
.L_x_10:
[----:B------:R-:W-:Y:S05]  /*0890*/  BSYNC.RECONVERGENT B1 ;  /* 0x0000000000017941 */ /* 0x000fea0003800200 */
.L_x_9:
[----:B------:R-:W-:Y:S01]  /*08a0*/  BSSY.RECONVERGENT B1, `(.L_x_11) ;  /* 0x0000005000017945 */ /* 0x000fe20003800200 */
[----:B------:R-:W-:Y:S02]  /*08b0*/  FSEL R46, R26, RZ, P0 ;  /* 0x000000ff1a2e7208 */ /* 0x000fe40000000000 */
[----:B------:R-:W-:Y:S02]  /*08c0*/  FSEL R47, R27, 1.875, P0 ;  /* 0x3ff000001b2f7808 */ /* 0x000fe40000000000 */
[----:B------:R-:W-:-:S07]  /*08d0*/  MOV R0, 0x8f0 ;  /* 0x000008f000007802 */ /* 0x000fce0000000f00 */
[----:B------:R-:W-:Y:S05]  /*08e0*/  CALL.REL.NOINC `($_parrilla_2007$__internal_accurate_pow) ;  /* 0x0000002c00f07944 */ /* 0x000fea0003c00000 */
[----:B------:R-:W-:Y:S05]  /*08f0*/  BSYNC.RECONVERGENT B1 ;  /* 0x0000000000017941 */ /* 0x000fea0003800200 */
.L_x_11:
[----:B------:R-:W-:Y:S01]  /*0900*/  DADD R20, R4, 2 ;  /* 0x4000000004147429 */ /* 0x000fe20000000000 */
[C---:B------:R-:W-:Y:S01]  /*0910*/  FSETP.NEU.AND P1, PT, R50.reuse, RZ, PT ;  /* 0x000000ff3200720b */ /* 0x040fe20003f2d000 */
[----:B------:R-:W-:Y:S01]  /*0920*/  BSSY.RECONVERGENT B1, `(.L_x_12) ;  /* 0x000000d000017945 */ /* 0x000fe20003800200 */
[----:B------:R-:W-:-:S07]  /*0930*/  FSETP.NEU.AND P0, PT, R50, 1, PT ;  /* 0x3f8000003200780b */ /* 0x000fce0003f0d000 */
[----:B------:R-:W-:Y:S02]  /*0940*/  LOP3.LUT R20, R21, 0x7ff00000, RZ, 0xc0, !PT ;  /* 0x7ff0000015147812 */ /* 0x000fe400078ec0ff */
[----:B------:R-:W-:Y:S02]  /*0950*/  FSEL R21, R30, RZ, P1 ;  /* 0x000000ff1e157208 */ /* 0x000fe40000800000 */
[----:B------:R-:W-:Y:S02]  /*0960*/  ISETP.NE.AND P2, PT, R20, 0x7ff00000, PT ;  /* 0x7ff000001400780c */ /* 0x000fe40003f45270 */
[----:B------:R-:W-:-:S11]  /*0970*/  FSEL R20, R9, RZ, P1 ;  /* 0x000000ff09147208 */ /* 0x000fd60000800000 */
[----:B------:R-:W-:Y:S05]  /*0980*/  @P2 BRA `(.L_x_13) ;  /* 0x0000000000182947 */ /* 0x000fea0003800000 */
[----:B------:R-:W-:-:S13]  /*0990*/  FSETP.NAN.AND P1, PT, R50, R50, PT ;  /* 0x000000323200720b */ /* 0x000fda0003f28000 */
[----:B------:R-:W-:Y:S01]  /*09a0*/  @P1 DADD R20, R4, 2 ;  /* 0x4000000004141429 */ /* 0x000fe20000000000 */
[----:B------:R-:W-:Y:S10]  /*09b0*/  @P1 BRA `(.L_x_13) ;  /* 0x00000000000c1947 */ /* 0x000ff40003800000 */
[----:B------:R-:W-:-:S14]  /*09c0*/  DSETP.NEU.AND P1, PT, |R4|, +INF , PT ;  /* 0x7ff000000400742a */ /* 0x000fdc0003f2d200 */
[----:B------:R-:W-:Y:S02]  /*09d0*/  @!P1 IMAD.MOV.U32 R20, RZ, RZ, 0x0 ;  /* 0x00000000ff149424 */ /* 0x000fe400078e00ff */
[----:B------:R-:W-:-:S07]  /*09e0*/  @!P1 IMAD.MOV.U32 R21, RZ, RZ, 0x7ff00000 ;  /* 0x7ff00000ff159424 */ /* 0x000fce00078e00ff */
.L_x_13:
[----:B------:R-:W-:Y:S05]  /*09f0*/  BSYNC.RECONVERGENT B1 ;  /* 0x0000000000017941 */ /* 0x000fea0003800200 */
.L_x_12:
[----:B------:R-:W-:Y:S01]  /*0a00*/  FSEL R4, R20, RZ, P0 ;  /* 0x000000ff14047208 */ /* 0x000fe20000000000 */
[----:B------:R-:W-:Y:S01]  /*0a10*/  IMAD.MOV.U32 R26, RZ, RZ, 0x0 ;  /* 0x00000000ff1a7424 */ /* 0x000fe200078e00ff */
[----:B------:R-:W-:Y:S01]  /*0a20*/  FSEL R5, R21, 1.875, P0 ;  /* 0x3ff0000015057808 */ /* 0x000fe20000000000 */
[----:B------:R-:W-:Y:S01]  /*0a30*/  IMAD.MOV.U32 R27, RZ, RZ, 0x3fd80000 ;  /* 0x3fd80000ff1b7424 */ /* 0x000fe200078e00ff */
[----:B------:R-:W-:Y:S04]  /*0a40*/  BSSY.RECONVERGENT B1, `(.L_x_14) ;  /* 0x000001a000017945 */ /* 0x000fe80003800200 */
[----:B------:R-:W-:-:S06]  /*0a50*/  DADD R46, R46, R4 ;  /* 0x000000002e2e7229 */ /* 0x000fcc0000000004 */
[----:B------:R-:W0:Y:S04]  /*0a60*/  MUFU.RSQ64H R5, R47 ;  /* 0x0000002f00057308 */ /* 0x000e280000001c00 */
[----:B------:R-:W-:-:S05]  /*0a70*/  VIADD R4, R47, 0xfcb00000 ;  /* 0xfcb000002f047836 */ /* 0x000fca0000000000 */
[----:B------:R-:W-:Y:S01]  /*0a80*/  ISETP.GE.U32.AND P0, PT, R4, 0x7ca00000, PT ;  /* 0x7ca000000400780c */ /* 0x000fe20003f06070 */
[----:B0-----:R-:W-:-:S08]  /*0a90*/  DMUL R20, R4, R4 ;  /* 0x0000000404147228 */ /* 0x001fd00000000000 */
[----:B------:R-:W-:-:S08]  /*0aa0*/  DFMA R20, R46, -R20, 1 ;  /* 0x3ff000002e14742b */ /* 0x000fd00000000814 */
[----:B------:R-:W-:Y:S02]  /*0ab0*/  DFMA R26, R20, R26, 0.5 ;  /* 0x3fe00000141a742b */ /* 0x000fe4000000001a */
[----:B------:R-:W-:-:S08]  /*0ac0*/  DMUL R20, R4, R20 ;  /* 0x0000001404147228 */ /* 0x000fd00000000000 */
[----:B------:R-:W-:-:S08]  /*0ad0*/  DFMA R28, R26, R20, R4 ;  /* 0x000000141a1c722b */ /* 0x000fd00000000004 */
[----:B------:R-:W-:Y:S02]  /*0ae0*/  DMUL R30, R46, R28 ;  /* 0x0000001c2e1e7228 */ /* 0x000fe40000000000 */
[----:B------:R-:W-:Y:S02]  /*0af0*/  VIADD R27, R29, 0xfff00000 ;  /* 0xfff000001d1b7836 */ /* 0x000fe40000000000 */
[----:B------:R-:W-:-:S04]  /*0b00*/  IMAD.MOV.U32 R26, RZ, RZ, R28 ;  /* 0x000000ffff1a7224 */ /* 0x000fc800078e001c */
[----:B------:R-:W-:-:S08]  /*0b10*/  DFMA R32, R30, -R30, R46 ;  /* 0x8000001e1e20722b */ /* 0x000fd0000000002e */
[----:B------:R-:W-:Y:S01]  /*0b20*/  DFMA R20, R32, R26, R30 ;  /* 0x0000001a2014722b */ /* 0x000fe2000000001e */
[----:B------:R-:W-:Y:S10]  /*0b30*/  @!P0 BRA `(.L_x_15) ;  /* 0x0000000000288947 */ /* 0x000ff40003800000 */
[----:B------:R-:W-:Y:S01]  /*0b40*/  IMAD.MOV.U32 R0, RZ, RZ, R28 ;  /* 0x000000ffff007224 */ /* 0x000fe200078e001c */
[----:B------:R-:W-:Y:S01]  /*0b50*/  MOV R35, R33 ;  /* 0x0000002100237202 */ /* 0x000fe20000000f00 */
[----:B------:R-:W-:Y:S01]  /*0b60*/  IMAD.MOV.U32 R26, RZ, RZ, R46 ;  /* 0x000000ffff1a7224 */ /* 0x000fe200078e002e */
[----:B------:R-:W-:Y:S01]  /*0b70*/  MOV R9, 0xbc0 ;  /* 0x00000bc000097802 */ /* 0x000fe20000000f00 */
[----:B------:R-:W-:Y:S02]  /*0b80*/  IMAD.MOV.U32 R34, RZ, RZ, R32 ;  /* 0x000000ffff227224 */ /* 0x000fe400078e0020 */
[----:B------:R-:W-:Y:S02]  /*0b90*/  IMAD.MOV.U32 R20, RZ, RZ, R4 ;  /* 0x000000ffff147224 */ /* 0x000fe400078e0004 */
[----:B------:R-:W-:-:S07]  /*0ba0*/  IMAD.MOV.U32 R29, RZ, RZ, R27 ;  /* 0x000000ffff1d7224 */ /* 0x000fce00078e001b */
[----:B------:R-:W-:Y:S05]  /*0bb0*/  CALL.REL.NOINC `($__internal_1_$__cuda_sm20_dsqrt_rn_f64_mediumpath_v1) ;  /* 0x0000002000187944 */ /* 0x000fea0003c00000 */
[----:B------:R-:W-:Y:S02]  /*0bc0*/  IMAD.MOV.U32 R20, RZ, RZ, R26 ;  /* 0x000000ffff147224 */ /* 0x000fe400078e001a */
[----:B------:R-:W-:-:S07]  /*0bd0*/  IMAD.MOV.U32 R21, RZ, RZ, R27 ;  /* 0x000000ffff157224 */ /* 0x000fce00078e001b */
.L_x_15:
[----:B------:R-:W-:Y:S05]  /*0be0*/  BSYNC.RECONVERGENT B1 ;  /* 0x0000000000017941 */ /* 0x000fea0003800200 */
.L_x_14:
[----:B------:R-:W0:Y:S01]  /*0bf0*/  MUFU.RCP64H R5, R21 ;  /* 0x0000001500057308 */ /* 0x000e220000001800 */
[----:B------:R-:W-:Y:S01]  /*0c00*/  IMAD.MOV.U32 R4, RZ, RZ, 0x1 ;  /* 0x00000001ff047424 */ /* 0x000fe200078e00ff */
[----:B------:R-:W-:Y:S01]  /*0c10*/  DMUL R44, R12, R44 ;  /* 0x0000002c0c2c7228 */ /* 0x000fe20000000000 */
[----:B------:R-:W-:Y:S09]  /*0c20*/  BSSY.RECONVERGENT B1, `(.L_x_16) ;  /* 0x0000013000017945 */ /* 0x000ff20003800200 */
[----:B------:R-:W-:Y:S01]  /*0c30*/  FSETP.GEU.AND P1, PT, |R45|, 6.5827683646048100446e-37, PT ;  /* 0x036000002d00780b */ /* 0x000fe20003f2e200 */
[----:B0-----:R-:W-:-:S08]  /*0c40*/  DFMA R26, R4, -R20, 1 ;  /* 0x3ff00000041a742b */ /* 0x001fd00000000814 */
[----:B------:R-:W-:-:S08]  /*0c50*/  DFMA R26, R26, R26, R26 ;  /* 0x0000001a1a1a722b */ /* 0x000fd0000000001a */
[----:B------:R-:W-:-:S08]  /*0c60*/  DFMA R26, R4, R26, R4 ;  /* 0x0000001a041a722b */ /* 0x000fd00000000004 */
[----:B------:R-:W-:-:S08]  /*0c70*/  DFMA R4, R26, -R20, 1 ;  /* 0x3ff000001a04742b */ /* 0x000fd00000000814 */
[----:B------:R-:W-:-:S08]  /*0c80*/  DFMA R4, R26, R4, R26 ;  /* 0x000000041a04722b */ /* 0x000fd0000000001a */
[----:B------:R-:W-:-:S08]  /*0c90*/  DMUL R26, R44, R4 ;  /* 0x000000042c1a7228 */ /* 0x000fd00000000000 */
[----:B------:R-:W-:-:S08]  /*0ca0*/  DFMA R28, R26, -R20, R44 ;  /* 0x800000141a1c722b */ /* 0x000fd0000000002c */
[----:B------:R-:W-:-:S10]  /*0cb0*/  DFMA R4, R4, R28, R26 ;  /* 0x0000001c0404722b */ /* 0x000fd4000000001a */
[----:B------:R-:W-:-:S05]  /*0cc0*/  FFMA R0, RZ, R21, R5 ;  /* 0x00000015ff007223 */ /* 0x000fca0000000005 */
[----:B------:R-:W-:-:S13]  /*0cd0*/  FSETP.GT.AND P0, PT, |R0|, 1.469367938527859385e-39, PT ;  /* 0x001000000000780b */ /* 0x000fda0003f04200 */
[----:B------:R-:W-:Y:S05]  /*0ce0*/  @P0 BRA P1, `(.L_x_17) ;  /* 0x0000000000180947 */ /* 0x000fea0000800000 */
[----:B------:R-:W-:Y:S01]  /*0cf0*/  IMAD.MOV.U32 R28, RZ, RZ, R44 ;  /* 0x000000ffff1c7224 */ /* 0x000fe200078e002c */
[----:B------:R-:W-:Y:S01]  /*0d00*/  MOV R0, 0xd30 ;  /* 0x00000d3000007802 */ /* 0x000fe20000000f00 */
[----:B------:R-:W-:-:S07]  /*0d10*/  IMAD.MOV.U32 R29, RZ, RZ, R45 ;  /* 0x000000ffff1d7224 */ /* 0x000fce00078e002d */
[----:B------:R-:W-:Y:S05]  /*0d20*/  CALL.REL.NOINC `($__internal_0_$__cuda_sm20_div_rn_f64_full) ;  /* 0x00000018004c7944 */ /* 0x000fea0003c00000 */
[----:B------:R-:W-:Y:S02]  /*0d30*/  IMAD.MOV.U32 R4, RZ, RZ, R32 ;  /* 0x000000ffff047224 */ /* 0x000fe400078e0020 */
[----:B------:R-:W-:-:S07]  /*0d40*/  IMAD.MOV.U32 R5, RZ, RZ, R33 ;  /* 0x000000ffff057224 */ /* 0x000fce00078e0021 */
.L_x_17:
[----:B------:R-:W-:Y:S05]  /*0d50*/  BSYNC.RECONVERGENT B1 ;  /* 0x0000000000017941 */ /* 0x000fea0003800200 */
.L_x_16:
[----:B------:R-:W-:Y:S01]  /*0d60*/  FADD R10, -R23, R10 ;  /* 0x0000000a170a7221 */ /* 0x000fe20000000100 */
[----:B------:R-:W-:Y:S01]  /*0d70*/  FADD R11, -R24, R11 ;  /* 0x0000000b180b7221 */ /* 0x000fe20000000100 */
[----:B------:R-:W-:Y:S01]  /*0d80*/  BSSY.RECONVERGENT B1, `(.L_x_18) ;  /* 0x0000008000017945 */ /* 0x000fe20003800200 */
[----:B------:R-:W-:Y:S01]  /*0d90*/  MOV R0, 0xe00 ;  /* 0x00000e0000007802 */ /* 0x000fe20000000f00 */
[----:B------:R-:W0:Y:S08]  /*0da0*/  F2F.F64.F32 R44, R10 ;  /* 0x0000000a002c7310 */ /* 0x000e300000201800 */
[----:B------:R-:W1:Y:S01]  /*0db0*/  F2F.F64.F32 R46, R11 ;  /* 0x0000000b002e7310 */ /* 0x000e620000201800 */
[----:B0-----:R-:W-:-:S02]  /*0dc0*/  DADD R20, -RZ, |R44| ;  /* 0x00000000ff147229 */ /* 0x001fc4000000052c */
[----:B-1----:R-:W-:-:S08]  /*0dd0*/  DFMA R42, R42, R46, R44 ;  /* 0x0000002e2a2a722b */ /* 0x002fd0000000002c */
[----:B------:R-:W-:-:S07]  /*0de0*/  IMAD.MOV.U32 R9, RZ, RZ, R21 ;  /* 0x000000ffff097224 */ /* 0x000fce00078e0015 */
[----:B------:R-:W-:Y:S05]  /*0df0*/  CALL.REL.NOINC `($_parrilla_2007$__internal_accurate_pow) ;  /* 0x0000002800ac7944 */ /* 0x000fea0003c00000 */
[----:B------:R-:W-:Y:S05]  /*0e00*/  BSYNC.RECONVERGENT B1 ;  /* 0x0000000000017941 */ /* 0x000fea0003800200 */
.L_x_18:
        /* <DEDUP_REMOVED lines=9> */
[----:B------:R-:W-:Y:S02]  /*0ea0*/  ISETP.NE.AND P2, PT, R20, 0x7ff00000, PT ;  /* 0x7ff000001400780c */ /* 0x000fe40003f45270 */
[----:B------:R-:W-:-:S11]  /*0eb0*/  MOV R20, R28 ;  /* 0x0000001c00147202 */ /* 0x000fd60000000f00 */
[----:B------:R-:W-:Y:S05]  /*0ec0*/  @P2 BRA `(.L_x_20) ;  /* 0x0000000000182947 */ /* 0x000fea0003800000 */
[----:B------:R-:W-:-:S13]  /*0ed0*/  FSETP.NAN.AND P1, PT, R10, R10, PT ;  /* 0x0000000a0a00720b */ /* 0x000fda0003f28000 */
[----:B------:R-:W-:Y:S01]  /*0ee0*/  @P1 DADD R26, R44, 2 ;  /* 0x400000002c1a1429 */ /* 0x000fe20000000000 */
[----:B------:R-:W-:Y:S10]  /*0ef0*/  @P1 BRA `(.L_x_20) ;  /* 0x00000000000c1947 */ /* 0x000ff40003800000 */
[----:B------:R-:W-:-:S14]  /*0f00*/  DSETP.NEU.AND P1, PT, |R44|, +INF , PT ;  /* 0x7ff000002c00742a */ /* 0x000fdc0003f2d200 */
[----:B------:R-:W-:Y:S02]  /*0f10*/  @!P1 IMAD.MOV.U32 R26, RZ, RZ, 0x0 ;  /* 0x00000000ff1a9424 */ /* 0x000fe400078e00ff */
[----:B------:R-:W-:-:S07]  /*0f20*/  @!P1 IMAD.MOV.U32 R27, RZ, RZ, 0x7ff00000 ;  /* 0x7ff00000ff1b9424 */ /* 0x000fce00078e00ff */
.L_x_20:
[----:B------:R-:W-:Y:S05]  /*0f30*/  BSYNC.RECONVERGENT B1 ;  /* 0x0000000000017941 */ /* 0x000fea0003800200 */
.L_x_19:
[----:B------:R-:W-:Y:S01]  /*0f40*/  BSSY.RECONVERGENT B1, `(.L_x_21) ;  /* 0x0000005000017945 */ /* 0x000fe20003800200 */
[----:B------:R-:W-:Y:S02]  /*0f50*/  FSEL R44, R26, RZ, P0 ;  /* 0x000000ff1a2c7208 */ /* 0x000fe40000000000 */
[----:B------:R-:W-:Y:S02]  /*0f60*/  FSEL R45, R27, 1.875, P0 ;  /* 0x3ff000001b2d7808 */ /* 0x000fe40000000000 */
[----:B------:R-:W-:-:S07]  /*0f70*/  MOV R0, 0xf90 ;  /* 0x00000f9000007802 */ /* 0x000fce0000000f00 */
[----:B------:R-:W-:Y:S05]  /*0f80*/  CALL.REL.NOINC `($_parrilla_2007$__internal_accurate_pow) ;  /* 0x0000002800487944 */ /* 0x000fea0003c00000 */
[----:B------:R-:W-:Y:S05]  /*0f90*/  BSYNC.RECONVERGENT B1 ;  /* 0x0000000000017941 */ /* 0x000fea0003800200 */
.L_x_21:
        /* <DEDUP_REMOVED lines=15> */
.L_x_23:
[----:B------:R-:W-:Y:S05]  /*1090*/  BSYNC.RECONVERGENT B1 ;  /* 0x0000000000017941 */ /* 0x000fea0003800200 */
.L_x_22:
        /* <DEDUP_REMOVED lines=20> */
[----:B------:R-:W-:Y:S01]  /*11e0*/  MOV R0, R28 ;  /* 0x0000001c00007202 */ /* 0x000fe20000000f00 */
[----:B------:R-:W-:Y:S01]  /*11f0*/  IMAD.MOV.U32 R26, RZ, RZ, R44 ;  /* 0x000000ffff1a7224 */ /* 0x000fe200078e002c */
[----:B------:R-:W-:Y:S01]  /*1200*/  MOV R9, 0x1270 ;  /* 0x0000127000097802 */ /* 0x000fe20000000f00 */
[----:B------:R-:W-:Y:S02]  /*1210*/  IMAD.MOV.U32 R47, RZ, RZ, R45 ;  /* 0x000000ffff2f7224 */ /* 0x000fe400078e002d */
[----:B------:R-:W-:Y:S02]  /*1220*/  IMAD.MOV.U32 R34, RZ, RZ, R32 ;  /* 0x000000ffff227224 */ /* 0x000fe400078e0020 */
[----:B------:R-:W-:Y:S02]  /*1230*/  IMAD.MOV.U32 R35, RZ, RZ, R33 ;  /* 0x000000ffff237224 */ /* 0x000fe400078e0021 */
[----:B------:R-:W-:Y:S02]  /*1240*/  IMAD.MOV.U32 R20, RZ, RZ, R10 ;  /* 0x000000ffff147224 */ /* 0x000fe400078e000a */
[----:B------:R-:W-:-:S07]  /*1250*/  IMAD.MOV.U32 R29, RZ, RZ, R27 ;  /* 0x000000ffff1d7224 */ /* 0x000fce00078e001b */
[----:B------:R-:W-:Y:S05]  /*1260*/  CALL.REL.NOINC `($__internal_1_$__cuda_sm20_dsqrt_rn_f64_mediumpath_v1) ;  /* 0x00000018006c7944 */ /* 0x000fea0003c00000 */
[----:B------:R-:W-:Y:S02]  /*1270*/  IMAD.MOV.U32 R20, RZ, RZ, R26 ;  /* 0x000000ffff147224 */ /* 0x000fe400078e001a */
[----:B------:R-:W-:-:S07]  /*1280*/  IMAD.MOV.U32 R21, RZ, RZ, R27 ;  /* 0x000000ffff157224 */ /* 0x000fce00078e001b */
.L_x_25:
[----:B------:R-:W-:Y:S05]  /*1290*/  BSYNC.RECONVERGENT B1 ;  /* 0x0000000000017941 */ /* 0x000fea0003800200 */
.L_x_24:
        /* <DEDUP_REMOVED lines=17> */
[----:B------:R-:W-:Y:S02]  /*13b0*/  MOV R29, R43 ;  /* 0x0000002b001d7202 */ /* 0x000fe40000000f00 */
[----:B------:R-:W-:-:S07]  /*13c0*/  MOV R0, 0x13e0 ;  /* 0x000013e000007802 */ /* 0x000fce0000000f00 */
[----:B------:R-:W-:Y:S05]  /*13d0*/  CALL.REL.NOINC `($__internal_0_$__cuda_sm20_div_rn_f64_full) ;  /* 0x0000001000a07944 */ /* 0x000fea0003c00000 */
[----:B------:R-:W-:Y:S02]  /*13e0*/  IMAD.MOV.U32 R10, RZ, RZ, R32 ;  /* 0x000000ffff0a7224 */ /* 0x000fe400078e0020 */
[----:B------:R-:W-:-:S07]  /*13f0*/  IMAD.MOV.U32 R11, RZ, RZ, R33 ;  /* 0x000000ffff0b7224 */ /* 0x000fce00078e0021 */
.L_x_27:
[----:B------:R-:W-:Y:S05]  /*1400*/  BSYNC.RECONVERGENT B1 ;  /* 0x0000000000017941 */ /* 0x000fea0003800200 */
.L_x_26:
[----:B------:R-:W2:Y:S04]  /*1410*/  LDG.E R39, desc[UR36][R38.64+0x8] ;  /* 0x0000082426277981 */ /* 0x000ea8000c1e1900 */
[----:B------:R-:W3:Y:S01]  /*1420*/  LDG.E R0, desc[UR36][R40.64+0x8] ;  /* 0x0000082428007981 */ /* 0x000ee2000c1e1900 */
[----:B------:R-:W-:Y:S01]  /*1430*/  DADD R10, R10, R4 ;  /* 0x000000000a0a7229 */ /* 0x000fe20000000004 */
[----:B------:R-:W-:Y:S01]  /*1440*/  BSSY.RECONVERGENT B1, `(.L_x_28) ;  /* 0x000000f000017945 */ /* 0x000fe20003800200 */
[----:B--2---:R-:W-:-:S04]  /*1450*/  FADD R21, -R8, R39 ;  /* 0x0000002708157221 */ /* 0x004fc80000000100 */
[----:B------:R-:W0:Y:S01]  /*1460*/  MUFU.RCP R9, R21 ;  /* 0x0000001500097308 */ /* 0x000e220000001000 */
[----:B---3--:R-:W-:-:S07]  /*1470*/  FADD R0, -R7, R0 ;  /* 0x0000000007007221 */ /* 0x008fce0000000100 */
        /* <DEDUP_REMOVED lines=11> */
.L_x_29:
[----:B------:R-:W-:Y:S05]  /*1530*/  BSYNC.RECONVERGENT B1 ;  /* 0x0000000000017941 */ /* 0x000fea0003800200 */
.L_x_28:
        /* <DEDUP_REMOVED lines=12> */
.L_x_30:
        /* <DEDUP_REMOVED lines=16> */
[----:B------:R-:W-:Y:S02]  /*1700*/  @!P1 IMAD.MOV.U32 R26, RZ, RZ, 0x0 ;  /* 0x00000000ff1a9424 */ /* 0x000fe400078e00ff */
[----:B------:R-:W-:-:S07]  /*1710*/  @!P1 IMAD.MOV.U32 R27, RZ, RZ, 0x7ff00000 ;  /* 0x7ff00000ff1b9424 */ /* 0x000fce00078e00ff */
.L_x_32:
[----:B------:R-:W-:Y:S05]  /*1720*/  BSYNC.RECONVERGENT B1 ;  /* 0x0000000000017941 */ /* 0x000fea0003800200 */
.L_x_31:
[----:B------:R-:W-:Y:S01]  /*1730*/  BSSY.RECONVERGENT B1, `(.L_x_33) ;  /* 0x0000005000017945 */ /* 0x000fe20003800200 */
[----:B------:R-:W-:Y:S02]  /*1740*/  FSEL R42, R26, RZ, P0 ;  /* 0x000000ff1a2a7208 */ /* 0x000fe40000000000 */
[----:B------:R-:W-:Y:S02]  /*1750*/  FSEL R43, R27, 1.875, P0 ;  /* 0x3ff000001b2b7808 */ /* 0x000fe40000000000 */
[----:B------:R-:W-:-:S07]  /*1760*/  MOV R0, 0x1780 ;  /* 0x0000178000007802 */ /* 0x000fce0000000f00 */
[----:B------:R-:W-:Y:S05]  /*1770*/  CALL.REL.NOINC `($_parrilla_2007$__internal_accurate_pow) ;  /* 0x00000020004c7944 */ /* 0x000fea0003c00000 */
[----:B------:R-:W-:Y:S05]  /*1780*/  BSYNC.RECONVERGENT B1 ;  /* 0x0000000000017941 */ /* 0x000fea0003800200 */
.L_x_33:
        /* <DEDUP_REMOVED lines=13> */
[----:B------:R-:W-:Y:S01]  /*1860*/  @!P1 IMAD.MOV.U32 R20, RZ, RZ, 0x0 ;  /* 0x00000000ff149424 */ /* 0x000fe200078e00ff */
[----:B------:R-:W-:-:S07]  /*1870*/  @!P1 MOV R21, 0x7ff00000 ;  /* 0x7ff0000000159802 */ /* 0x000fce0000000f00 */
.L_x_35:
[----:B------:R-:W-:Y:S05]  /*1880*/  BSYNC.RECONVERGENT B1 ;  /* 0x0000000000017941 */ /* 0x000fea0003800200 */
.L_x_34:
        /* <DEDUP_REMOVED lines=21> */
[----:B------:R-:W-:Y:S01]  /*19e0*/  MOV R9, 0x1a40 ;  /* 0x00001a4000097802 */ /* 0x000fe20000000f00 */
[----:B------:R-:W-:Y:S02]  /*19f0*/  IMAD.MOV.U32 R26, RZ, RZ, R42 ;  /* 0x000000ffff1a7224 */ /* 0x000fe400078e002a */
[----:B------:R-:W-:Y:S02]  /*1a00*/  IMAD.MOV.U32 R47, RZ, RZ, R43 ;  /* 0x000000ffff2f7224 */ /* 0x000fe400078e002b */
[----:B------:R-:W-:Y:S02]  /*1a10*/  IMAD.MOV.U32 R30, RZ, RZ, R32 ;  /* 0x000000ffff1e7224 */ /* 0x000fe400078e0020 */
[----:B------:R-:W-:-:S07]  /*1a20*/  IMAD.MOV.U32 R31, RZ, RZ, R33 ;  /* 0x000000ffff1f7224 */ /* 0x000fce00078e0021 */
[----:B------:R-:W-:Y:S05]  /*1a30*/  CALL.REL.NOINC `($__internal_1_$__cuda_sm20_dsqrt_rn_f64_mediumpath_v1) ;  /* 0x0000001000787944 */ /* 0x000fea0003c00000 */
.L_x_37:
[----:B------:R-:W-:Y:S05]  /*1a40*/  BSYNC.RECONVERGENT B1 ;  /* 0x0000000000017941 */ /* 0x000fea0003800200 */
.L_x_36:
[----:B------:R-:W0:Y:S01]  /*1a50*/  MUFU.RCP64H R21, R27 ;  /* 0x0000001b00157308 */ /* 0x000e220000001800 */
[----:B------:R-:W-:Y:S01]  /*1a60*/  MOV R20, 0x1 ;  /* 0x0000000100147802 */ /* 0x000fe20000000f00 */
        /* <DEDUP_REMOVED lines=16> */
[----:B------:R-:W-:Y:S02]  /*1b70*/  IMAD.MOV.U32 R29, RZ, RZ, R31 ;  /* 0x000000ffff1d7224 */ /* 0x000fe400078e001f */
[----:B------:R-:W-:Y:S02]  /*1b80*/  IMAD.MOV.U32 R20, RZ, RZ, R26 ;  /* 0x000000ffff147224 */ /* 0x000fe400078e001a */
[----:B------:R-:W-:-:S07]  /*1b90*/  IMAD.MOV.U32 R21, RZ, RZ, R27 ;  /* 0x000000ffff157224 */ /* 0x000fce00078e001b */
[----:B------:R-:W-:Y:S05]  /*1ba0*/  CALL.REL.NOINC `($__internal_0_$__cuda_sm20_div_rn_f64_full) ;  /* 0x0000000800ac7944 */ /* 0x000fea0003c00000 */
[----:B------:R-:W-:Y:S02]  /*1bb0*/  IMAD.MOV.U32 R4, RZ, RZ, R32 ;  /* 0x000000ffff047224 */ /* 0x000fe400078e0020 */
[----:B------:R-:W-:-:S07]  /*1bc0*/  IMAD.MOV.U32 R5, RZ, RZ, R33 ;  /* 0x000000ffff057224 */ /* 0x000fce00078e0021 */
.L_x_39:
[----:B------:R-:W-:Y:S05]  /*1bd0*/  BSYNC.RECONVERGENT B1 ;  /* 0x0000000000017941 */ /* 0x000fea0003800200 */
.L_x_38:
        /* <DEDUP_REMOVED lines=11> */
.L_x_40:
        /* <DEDUP_REMOVED lines=18> */
.L_x_42:
[----:B------:R-:W-:Y:S05]  /*1db0*/  BSYNC.RECONVERGENT B1 ;  /* 0x0000000000017941 */ /* 0x000fea0003800200 */
.L_x_41:
[----:B------:R-:W-:Y:S01]  /*1dc0*/  BSSY.RECONVERGENT B1, `(.L_x_43) ;  /* 0x0000005000017945 */ /* 0x000fe20003800200 */
[----:B------:R-:W-:Y:S02]  /*1dd0*/  FSEL R40, R26, RZ, P0 ;  /* 0x000000ff1a287208 */ /* 0x000fe40000000000 */
[----:B------:R-:W-:Y:S02]  /*1de0*/  FSEL R41, R27, 1.875, P0 ;  /* 0x3ff000001b297808 */ /* 0x000fe40000000000 */
[----:B------:R-:W-:-:S07]  /*1df0*/  MOV R0, 0x1e10 ;  /* 0x00001e1000007802 */ /* 0x000fce0000000f00 */
[----:B------:R-:W-:Y:S05]  /*1e00*/  CALL.REL.NOINC `($_parrilla_2007$__internal_accurate_pow) ;  /* 0x0000001800a87944 */ /* 0x000fea0003c00000 */
[----:B------:R-:W-:Y:S05]  /*1e10*/  BSYNC.RECONVERGENT B1 ;  /* 0x0000000000017941 */ /* 0x000fea0003800200 */
.L_x_43:
[----:B------:R-:W-:Y:S01]  /*1e20*/  DADD R20, R42, 2 ;  /* 0x400000002a147429 */ /* 0x000fe20000000000 */
[C---:B------:R-:W-:Y:S01]  /*1e30*/  FSETP.NEU.AND P1, PT, R7.reuse, RZ, PT ;  /* 0x000000ff0700720b */ /* 0x040fe20003f2d000 */
[----:B------:R-:W-:Y:S01]  /*1e40*/  BSSY.RECONVERGENT B1, `(.L_x_44) ;  /* 0x000000d000017945 */ /* 0x000fe20003800200 */
[----:B------:R-:W-:Y:S02]  /*1e50*/  FSETP.NEU.AND P0, PT, R7, 1, PT ;  /* 0x3f8000000700780b */ /* 0x000fe40003f0d000 */
[----:B------:R-:W-:Y:S02]  /*1e60*/  FSEL R8, R9, RZ, P1 ;  /* 0x000000ff09087208 */ /* 0x000fe40000800000 */
[----:B------:R-:W-:-:S03]  /*1e70*/  FSEL R9, R30, RZ, P1 ;  /* 0x000000ff1e097208 */ /* 0x000fc60000800000 */
[----:B------:R-:W-:-:S04]  /*1e80*/  LOP3.LUT R20, R21, 0x7ff00000, RZ, 0xc0, !PT ;  /* 0x7ff0000015147812 */ /* 0x000fc800078ec0ff */
[----:B------:R-:W-:-:S13]  /*1e90*/  ISETP.NE.AND P2, PT, R20, 0x7ff00000, PT ;  /* 0x7ff000001400780c */ /* 0x000fda0003f45270 */
[----:B------:R-:W-:Y:S05]  /*1ea0*/  @P2 BRA `(.L_x_45) ;  /* 0x0000000000182947 */ /* 0x000fea0003800000 */
[----:B------:R-:W-:-:S13]  /*1eb0*/  FSETP.NAN.AND P1, PT, R7, R7, PT ;  /* 0x000000070700720b */ /* 0x000fda0003f28000 */
[----:B------:R-:W-:Y:S01]  /*1ec0*/  @P1 DADD R8, R42, 2 ;  /* 0x400000002a081429 */ /* 0x000fe20000000000 */
[----:B------:R-:W-:Y:S10]  /*1ed0*/  @P1 BRA `(.L_x_45) ;  /* 0x00000000000c1947 */ /* 0x000ff40003800000 */
[----:B------:R-:W-:-:S14]  /*1ee0*/  DSETP.NEU.AND P1, PT, |R42|, +INF , PT ;  /* 0x7ff000002a00742a */ /* 0x000fdc0003f2d200 */
[----:B------:R-:W-:Y:S02]  /*1ef0*/  @!P1 IMAD.MOV.U32 R8, RZ, RZ, 0x0 ;  /* 0x00000000ff089424 */ /* 0x000fe400078e00ff */
[----:B------:R-:W-:-:S07]  /*1f00*/  @!P1 IMAD.MOV.U32 R9, RZ, RZ, 0x7ff00000 ;  /* 0x7ff00000ff099424 */ /* 0x000fce00078e00ff */
.L_x_45:
[----:B------:R-:W-:Y:S05]  /*1f10*/  BSYNC.RECONVERGENT B1 ;  /* 0x0000000000017941 */ /* 0x000fea0003800200 */
.L_x_44:
        /* <DEDUP_REMOVED lines=26> */
[----:B------:R-:W-:Y:S02]  /*20c0*/  IMAD.MOV.U32 R20, RZ, RZ, R8 ;  /* 0x000000ffff147224 */ /* 0x000fe400078e0008 */
[----:B------:R-:W-:-:S07]  /*20d0*/  IMAD.MOV.U32 R29, RZ, RZ, R27 ;  /* 0x000000ffff1d7224 */ /* 0x000fce00078e001b */
[----:B------:R-:W-:Y:S05]  /*20e0*/  CALL.REL.NOINC `($__internal_1_$__cuda_sm20_dsqrt_rn_f64_mediumpath_v1) ;  /* 0x0000000800cc7944 */ /* 0x000fea0003c00000 */
[----:B------:R-:W-:Y:S02]  /*20f0*/  IMAD.MOV.U32 R20, RZ, RZ, R26 ;  /* 0x000000ffff147224 */ /* 0x000fe400078e001a */
[----:B------:R-:W-:-:S07]  /*2100*/  IMAD.MOV.U32 R21, RZ, RZ, R27 ;  /* 0x000000ffff157224 */ /* 0x000fce00078e001b */
.L_x_47:
[----:B------:R-:W-:Y:S05]  /*2110*/  BSYNC.RECONVERGENT B1 ;  /* 0x0000000000017941 */ /* 0x000fea0003800200 */
.L_x_46:
        /* <DEDUP_REMOVED lines=22> */
.L_x_49:
[----:B------:R-:W-:Y:S05]  /*2280*/  BSYNC.RECONVERGENT B1 ;  /* 0x0000000000017941 */ /* 0x000fea0003800200 */
.L_x_48:
[----:B------:R-:W-:Y:S01]  /*2290*/  DADD R4, R8, R4 ;  /* 0x0000000008047229 */ /* 0x000fe20000000004 */
[----:B------:R-:W-:Y:S01]  /*22a0*/  FSETP.GEU.AND P1, PT, |R11|, 6.5827683646048100446e-37, PT ;  /* 0x036000000b00780b */ /* 0x000fe20003f2e200 */
[----:B------:R-:W-:Y:S06]  /*22b0*/  BSSY.RECONVERGENT B1, `(.L_x_50) ;  /* 0x0000017000017945 */ /* 0x000fec0003800200 */
[----:B------:R-:W-:Y:S01]  /*22c0*/  DADD R26, -R10, R4 ;  /* 0x000000000a1a7229 */ /* 0x000fe20000000104 */
[----:B------:R-:W-:-:S05]  /*22d0*/  MOV R4, 0x1 ;  /* 0x0000000100047802 */ /* 0x000fca0000000f00 */
[----:B------:R-:W0:Y:S02]  /*22e0*/  MUFU.RCP64H R5, R27 ;  /* 0x0000001b00057308 */ /* 0x000e240000001800 */
[----:B0-----:R-:W-:-:S08]  /*22f0*/  DFMA R8, -R26, R4, 1 ;  /* 0x3ff000001a08742b */ /* 0x001fd00000000104 */
[----:B------:R-:W-:-:S08]  /*2300*/  DFMA R8, R8, R8, R8 ;  /* 0x000000080808722b */ /* 0x000fd00000000008 */
[----:B------:R-:W-:-:S08]  /*2310*/  DFMA R8, R4, R8, R4 ;  /* 0x000000080408722b */ /* 0x000fd00000000004 */
[----:B------:R-:W-:-:S08]  /*2320*/  DFMA R4, -R26, R8, 1 ;  /* 0x3ff000001a04742b */ /* 0x000fd00000000108 */
[----:B------:R-:W-:-:S08]  /*2330*/  DFMA R4, R8, R4, R8 ;  /* 0x000000040804722b */ /* 0x000fd00000000008 */
[----:B------:R-:W-:-:S08]  /*2340*/  DMUL R8, R10, R4 ;  /* 0x000000040a087228 */ /* 0x000fd00000000000 */
[----:B------:R-:W-:-:S08]  /*2350*/  DFMA R20, -R26, R8, R10 ;  /* 0x000000081a14722b */ /* 0x000fd0000000010a */
        /* <DEDUP_REMOVED lines=12> */
.L_x_51:
[----:B------:R-:W-:Y:S05]  /*2420*/  BSYNC.RECONVERGENT B1 ;  /* 0x0000000000017941 */ /* 0x000fea0003800200 */
.L_x_50:
[----:B------:R-:W-:Y:S01]  /*2430*/  IMAD.MOV.U32 R9, RZ, RZ, 0x3fe00000 ;  /* 0x3fe00000ff097424 */ /* 0x000fe200078e00ff */
[----:B------:R-:W-:Y:S01]  /*2440*/  UIADD3 UR4, UPT, UPT, UR38, -0x2, URZ ;  /* 0xfffffffe26047890 */ /* 0x000fe2000fffe0ff */
[----:B------:R-:W-:Y:S01]  /*2450*/  IMAD.MOV.U32 R8, RZ, RZ, RZ ;  /* 0x000000ffff087224 */ /* 0x000fe200078e00ff */
[----:B------:R-:W-:Y:S02]  /*2460*/  IADD3 R3, PT, PT, R3, 0x1, RZ ;  /* 0x0000000103037810 */ /* 0x000fe40007ffe0ff */
[----:B------:R-:W-:-:S06]  /*2470*/  LOP3.LUT R9, R9, 0x80000000, R5, 0xb8, !PT ;  /* 0x8000000009097812 */ /* 0x000fcc00078eb805 */
[----:B------:R-:W-:-:S10]  /*2480*/  DADD.RZ R4, R8, R4 ;  /* 0x0000000008047229 */ /* 0x000fd4000000c004 */
[----:B------:R-:W0:Y:S02]  /*2490*/  F2I.F64.TRUNC R4, R4 ;  /* 0x0000000400047311 */ /* 0x000e24000030d100 */
[----:B0-----:R-:W-:-:S05]  /*24a0*/  IMAD.IADD R7, R25, 0x1, -R4 ;  /* 0x0000000119077824 */ /* 0x001fca00078e0a04 */
[C---:B------:R-:W-:Y:S02]  /*24b0*/  ISETP.GE.AND P1, PT, R7.reuse, UR4, PT ;  /* 0x0000000407007c0c */ /* 0x040fe4000bf26270 */
[C---:B------:R-:W-:Y:S02]  /*24c0*/  ISETP.GE.AND P0, PT, R7.reuse, RZ, PT ;  /* 0x000000ff0700720c */ /* 0x040fe40003f06270 */
[----:B------:R-:W-:-:S04]  /*24d0*/  SEL R7, R7, R6, !P1 ;  /* 0x0000000607077207 */ /* 0x000fc80004800000 */
[----:B------:R-:W-:Y:S02]  /*24e0*/  SEL R0, R7, RZ, P0 ;  /* 0x000000ff07007207 */ /* 0x000fe40000000000 */
[----:B------:R-:W-:-:S03]  /*24f0*/  ISETP.GE.AND P0, PT, R3, UR39, PT ;  /* 0x0000002703007c0c */ /* 0x000fc6000bf06270 */
[----:B------:R-:W-:Y:S02]  /*2500*/  IMAD.IADD R7, R0, 0x1, -R25 ;  /* 0x0000000100077824 */ /* 0x000fe400078e0a19 */
[----:B------:R-:W-:-:S03]  /*2510*/  IMAD.MOV.U32 R25, RZ, RZ, R0 ;  /* 0x000000ffff197224 */ /* 0x000fc600078e0000 */
[----:B------:R-:W-:-:S04]  /*2520*/  IABS R7, R7 ;  /* 0x0000000700077213 */ /* 0x000fc80000000000 */
[----:B------:R-:W-:-:S13]  /*2530*/  ISETP.GT.AND P1, PT, R7, UR40, PT ;  /* 0x0000002807007c0c */ /* 0x000fda000bf24270 */
[----:B------:R-:W-:Y:S05]  /*2540*/  @!P0 BRA P1, `(.L_x_52) ;  /* 0xffffffdc00f88947 */ /* 0x000fea000083ffff */
[----:B------:R-:W-:Y:S05]  /*2550*/  BSYNC.RECONVERGENT B0 ;  /* 0x0000000000007941 */ /* 0x000fea0003800200 */
.L_x_1:
[----:B------:R-:W0:Y:S01]  /*2560*/  LDCU UR4, c[0x0][0x3c4] ;  /* 0x00007880ff0477ac */ /* 0x000e220008000800 */
[----:B------:R-:W-:Y:S01]  /*2570*/  MOV R0, 0x0 ;  /* 0x0000000000007802 */ /* 0x000fe20000000f00 */
[----:B------:R-:W-:Y:S02]  /*2580*/  IMAD.MOV.U32 R6, RZ, RZ, R2 ;  /* 0x000000ffff067224 */ /* 0x000fe400078e0002 */
[----:B------:R-:W-:Y:S01]  /*2590*/  IMAD.MOV.U32 R7, RZ, RZ, R18 ;  /* 0x000000ffff077224 */ /* 0x000fe200078e0012 */
[----:B------:R1:W2:Y:S01]  /*25a0*/  LDC.64 R8, c[0x4][R0] ;  /* 0x0100000000087b82 */ /* 0x0002a20000000a00 */
[----:B0-----:R-:W-:Y:S01]  /*25b0*/  IMAD R16, R16, UR4, R17 ;  /* 0x0000000410107c24 */ /* 0x001fe2000f8e0211 */
[----:B------:R-:W0:Y:S04]  /*25c0*/  LDCU.64 UR4, c[0x4][0x10] ;  /* 0x01000200ff0477ac */ /* 0x000e280008000a00 */
[----:B------:R1:W-:Y:S01]  /*25d0*/  STL [R1], R16 ;  /* 0x0000001001007387 */ /* 0x0003e20000100800 */
[----:B0-----:R-:W-:-:S02]  /*25e0*/  IMAD.U32 R4, RZ, RZ, UR4 ;  /* 0x00000004ff047e24 */ /* 0x001fc4000f8e00ff */
[----:B-1----:R-:W-:-:S07]  /*25f0*/  IMAD.U32 R5, RZ, RZ, UR5 ;  /* 0x00000005ff057e24 */ /* 0x002fce000f8e00ff */
[----:B------:R-:W-:-:S07]  /*2600*/  LEPC R20, `(.L_x_53) ;  /* 0x000000001014794e */ /* 0x000fce0000000000 */
[----:B--2---:R-:W-:Y:S05]  /*2610*/  CALL.ABS.NOINC R8 ;  /* 0x0000000008007343 */ /* 0x004fea0003c00000 */
.L_x_53:
[----:B------:R-:W0:Y:S02]  /*2620*/  LDC.64 R2, c[0x0][0x380] ;  /* 0x0000e000ff027b82 */ /* 0x000e240000000a00 */
[----:B0-----:R-:W-:-:S05]  /*2630*/  IMAD.WIDE R16, R16, 0x4, R2 ;  /* 0x0000000410107825 */ /* 0x001fca00078e0202 */
[----:B------:R-:W-:Y:S01]  /*2640*/  STG.E desc[UR36][R16.64], R25 ;  /* 0x0000001910007986 */ /* 0x000fe2000c101924 */
[----:B------:R-:W-:Y:S05]  /*2650*/  EXIT ;  /* 0x000000000000794d */ /* 0x000fea0003800000 */
        .weak           $__internal_0_$__cuda_sm20_div_rn_f64_full
        .type           $__internal_0_$__cuda_sm20_div_rn_f64_full,@function
        .size           $__internal_0_$__cuda_sm20_div_rn_f64_full,($__internal_1_$__cuda_sm20_dsqrt_rn_f64_mediumpath_v1 - $__internal_0_$__cuda_sm20_div_rn_f64_full)
$__internal_0_$__cuda_sm20_div_rn_f64_full:
[C---:B------:R-:W-:Y:S01]  /*2660*/  FSETP.GEU.AND P0, PT, |R21|.reuse, 1.469367938527859385e-39, PT ;  /* 0x001000001500780b */ /* 0x040fe20003f0e200 */
[----:B------:R-:W-:Y:S01]  /*2670*/  IMAD.MOV.U32 R30, RZ, RZ, 0x1 ;  /* 0x00000001ff1e7424 */ /* 0x000fe200078e00ff */
[----:B------:R-:W-:Y:S01]  /*2680*/  LOP3.LUT R26, R21, 0x800fffff, RZ, 0xc0, !PT ;  /* 0x800fffff151a7812 */ /* 0x000fe200078ec0ff */
[----:B------:R-:W-:Y:S01]  /*2690*/  IMAD.MOV.U32 R45, RZ, RZ, 0x1ca00000 ;  /* 0x1ca00000ff2d7424 */ /* 0x000fe200078e00ff */
[C---:B------:R-:W-:Y:S01]  /*26a0*/  FSETP.GEU.AND P2, PT, |R29|.reuse, 1.469367938527859385e-39, PT ;  /* 0x001000001d00780b */ /* 0x040fe20003f4e200 */
[----:B------:R-:W-:Y:S01]  /*26b0*/  BSSY.RECONVERGENT B2, `(.L_x_54) ;  /* 0x0000053000027945 */ /* 0x000fe20003800200 */
[----:B------:R-:W-:Y:S01]  /*26c0*/  LOP3.LUT R27, R26, 0x3ff00000, RZ, 0xfc, !PT ;  /* 0x3ff000001a1b7812 */ /* 0x000fe200078efcff */
[----:B------:R-:W-:Y:S01]  /*26d0*/  IMAD.MOV.U32 R26, RZ, RZ, R20 ;  /* 0x000000ffff1a7224 */ /* 0x000fe200078e0014 */
[----:B------:R-:W-:Y:S02]  /*26e0*/  LOP3.LUT R47, R29, 0x7ff00000, RZ, 0xc0, !PT ;  /* 0x7ff000001d2f7812 */ /* 0x000fe400078ec0ff */
[----:B------:R-:W-:-:S03]  /*26f0*/  LOP3.LUT R46, R21, 0x7ff00000, RZ, 0xc0, !PT ;  /* 0x7ff00000152e7812 */ /* 0x000fc600078ec0ff */
[----:B------:R-:W-:Y:S01]  /*2700*/  @!P0 DMUL R26, R20, 8.98846567431157953865e+307 ;  /* 0x7fe00000141a8828 */ /* 0x000fe20000000000 */
[----:B------:R-:W-:Y:S01]  /*2710*/  ISETP.GE.U32.AND P1, PT, R47, R46, PT ;  /* 0x0000002e2f00720c */ /* 0x000fe20003f26070 */
[----:B------:R-:W-:Y:S02]  /*2720*/  IMAD.MOV.U32 R44, RZ, RZ, R47 ;  /* 0x000000ffff2c7224 */ /* 0x000fe400078e002f */
[----:B------:R-:W-:Y:S02]  /*2730*/  @!P2 LOP3.LUT R9, R21, 0x7ff00000, RZ, 0xc0, !PT ;  /* 0x7ff000001509a812 */ /* 0x000fe400078ec0ff */
[----:B------:R-:W0:Y:S02]  /*2740*/  MUFU.RCP64H R31, R27 ;  /* 0x0000001b001f7308 */ /* 0x000e240000001800 */
[----:B------:R-:W-:-:S04]  /*2750*/  @!P2 ISETP.GE.U32.AND P3, PT, R47, R9, PT ;  /* 0x000000092f00a20c */ /* 0x000fc80003f66070 */
[----:B------:R-:W-:-:S04]  /*2760*/  @!P2 SEL R9, R45, 0x63400000, !P3 ;  /* 0x634000002d09a807 */ /* 0x000fc80005800000 */
[----:B------:R-:W-:Y:S01]  /*2770*/  @!P2 LOP3.LUT R9, R9, 0x80000000, R29, 0xf8, !PT ;  /* 0x800000000909a812 */ /* 0x000fe200078ef81d */
[----:B0-----:R-:W-:-:S08]  /*2780*/  DFMA R32, R30, -R26, 1 ;  /* 0x3ff000001e20742b */ /* 0x001fd0000000081a */
[----:B------:R-:W-:-:S08]  /*2790*/  DFMA R32, R32, R32, R32 ;  /* 0x000000202020722b */ /* 0x000fd00000000020 */
[----:B------:R-:W-:Y:S01]  /*27a0*/  DFMA R34, R30, R32, R30 ;  /* 0x000000201e22722b */ /* 0x000fe2000000001e */
[----:B------:R-:W-:Y:S01]  /*27b0*/  SEL R31, R45, 0x63400000, !P1 ;  /* 0x634000002d1f7807 */ /* 0x000fe20004800000 */
[----:B------:R-:W-:Y:S01]  /*27c0*/  IMAD.MOV.U32 R30, RZ, RZ, R28 ;  /* 0x000000ffff1e7224 */ /* 0x000fe200078e001c */
[----:B------:R-:W-:Y:S01]  /*27d0*/  @!P2 LOP3.LUT R33, R9, 0x100000, RZ, 0xfc, !PT ;  /* 0x001000000921a812 */ /* 0x000fe200078efcff */
[----:B------:R-:W-:Y:S01]  /*27e0*/  IMAD.MOV.U32 R9, RZ, RZ, R46 ;  /* 0x000000ffff097224 */ /* 0x000fe200078e002e */
[----:B------:R-:W-:Y:S02]  /*27f0*/  LOP3.LUT R31, R31, 0x800fffff, R29, 0xf8, !PT ;  /* 0x800fffff1f1f7812 */ /* 0x000fe400078ef81d */
[----:B------:R-:W-:Y:S01]  /*2800*/  @!P2 MOV R32, RZ ;  /* 0x000000ff0020a202 */ /* 0x000fe20000000f00 */
[----:B------:R-:W-:Y:S01]  /*2810*/  DFMA R36, R34, -R26, 1 ;  /* 0x3ff000002224742b */ /* 0x000fe2000000081a */
[----:B------:R-:W-:-:S04]  /*2820*/  @!P0 LOP3.LUT R9, R27, 0x7ff00000, RZ, 0xc0, !PT ;  /* 0x7ff000001b098812 */ /* 0x000fc800078ec0ff */
[----:B------:R-:W-:Y:S01]  /*2830*/  @!P2 DFMA R30, R30, 2, -R32 ;  /* 0x400000001e1ea82b */ /* 0x000fe20000000820 */
[----:B------:R-:W-:Y:S02]  /*2840*/  VIADD R48, R9, 0xffffffff ;  /* 0xffffffff09307836 */ /* 0x000fe40000000000 */
[----:B------:R-:W-:-:S07]  /*2850*/  DFMA R36, R34, R36, R34 ;  /* 0x000000242224722b */ /* 0x000fce0000000022 */
[----:B------:R-:W-:Y:S01]  /*2860*/  @!P2 LOP3.LUT R44, R31, 0x7ff00000, RZ, 0xc0, !PT ;  /* 0x7ff000001f2ca812 */ /* 0x000fe200078ec0ff */
[----:B------:R-:W-:-:S04]  /*2870*/  DMUL R32, R36, R30 ;  /* 0x0000001e24207228 */ /* 0x000fc80000000000 */
[----:B------:R-:W-:-:S04]  /*2880*/  VIADD R46, R44, 0xffffffff ;  /* 0xffffffff2c2e7836 */ /* 0x000fc80000000000 */
[----:B------:R-:W-:Y:S01]  /*2890*/  DFMA R34, R32, -R26, R30 ;  /* 0x8000001a2022722b */ /* 0x000fe2000000001e */
[----:B------:R-:W-:-:S04]  /*28a0*/  ISETP.GT.U32.AND P0, PT, R46, 0x7feffffe, PT ;  /* 0x7feffffe2e00780c */ /* 0x000fc80003f04070 */
[----:B------:R-:W-:-:S03]  /*28b0*/  ISETP.GT.U32.OR P0, PT, R48, 0x7feffffe, P0 ;  /* 0x7feffffe3000780c */ /* 0x000fc60000704470 */
[----:B------:R-:W-:-:S10]  /*28c0*/  DFMA R34, R36, R34, R32 ;  /* 0x000000222422722b */ /* 0x000fd40000000020 */
[----:B------:R-:W-:Y:S05]  /*28d0*/  @P0 BRA `(.L_x_55) ;  /* 0x00000000006c0947 */ /* 0x000fea0003800000 */
[----:B------:R-:W-:-:S04]  /*28e0*/  LOP3.LUT R28, R21, 0x7ff00000, RZ, 0xc0, !PT ;  /* 0x7ff00000151c7812 */ /* 0x000fc800078ec0ff */
[CC--:B------:R-:W-:Y:S02]  /*28f0*/  VIADDMNMX R9, R47.reuse, -R28.reuse, 0xb9600000, !PT ;  /* 0xb96000002f097446 */ /* 0x0c0fe4000780091c */
[----:B------:R-:W-:Y:S01]  /*2900*/  ISETP.GE.U32.AND P0, PT, R47, R28, PT ;  /* 0x0000001c2f00720c */ /* 0x000fe20003f06070 */
[----:B------:R-:W-:Y:S01]  /*2910*/  IMAD.MOV.U32 R28, RZ, RZ, RZ ;  /* 0x000000ffff1c7224 */ /* 0x000fe200078e00ff */
[----:B------:R-:W-:Y:S02]  /*2920*/  VIMNMX R9, PT, PT, R9, 0x46a00000, PT ;  /* 0x46a0000009097848 */ /* 0x000fe40003fe0100 */
[----:B------:R-:W-:-:S05]  /*2930*/  SEL R36, R45, 0x63400000, !P0 ;  /* 0x634000002d247807 */ /* 0x000fca0004000000 */
[----:B------:R-:W-:-:S04]  /*2940*/  IMAD.IADD R36, R9, 0x1, -R36 ;  /* 0x0000000109247824 */ /* 0x000fc800078e0a24 */
[----:B------:R-:W-:-:S06]  /*2950*/  VIADD R29, R36, 0x7fe00000 ;  /* 0x7fe00000241d7836 */ /* 0x000fcc0000000000 */
[----:B------:R-:W-:-:S10]  /*2960*/  DMUL R32, R34, R28 ;  /* 0x0000001c22207228 */ /* 0x000fd40000000000 */
[----:B------:R-:W-:-:S13]  /*2970*/  FSETP.GTU.AND P0, PT, |R33|, 1.469367938527859385e-39, PT ;  /* 0x001000002100780b */ /* 0x000fda0003f0c200 */
[----:B------:R-:W-:Y:S05]  /*2980*/  @P0 BRA `(.L_x_56) ;  /* 0x0000000000940947 */ /* 0x000fea0003800000 */
[----:B------:R-:W-:Y:S01]  /*2990*/  DFMA R26, R34, -R26, R30 ;  /* 0x8000001a221a722b */ /* 0x000fe2000000001e */
[----:B------:R-:W-:-:S09]  /*29a0*/  IMAD.MOV.U32 R28, RZ, RZ, RZ ;  /* 0x000000ffff1c7224 */ /* 0x000fd200078e00ff */
[C---:B------:R-:W-:Y:S02]  /*29b0*/  FSETP.NEU.AND P0, PT, R27.reuse, RZ, PT ;  /* 0x000000ff1b00720b */ /* 0x040fe40003f0d000 */
[----:B------:R-:W-:-:S04]  /*29c0*/  LOP3.LUT R9, R27, 0x80000000, R21, 0x48, !PT ;  /* 0x800000001b097812 */ /* 0x000fc800078e4815 */
[----:B------:R-:W-:-:S07]  /*29d0*/  LOP3.LUT R29, R9, R29, RZ, 0xfc, !PT ;  /* 0x0000001d091d7212 */ /* 0x000fce00078efcff */
[----:B------:R-:W-:Y:S05]  /*29e0*/  @!P0 BRA `(.L_x_56) ;  /* 0x00000000007c8947 */ /* 0x000fea0003800000 */
[----:B------:R-:W-:Y:S01]  /*29f0*/  IMAD.MOV R21, RZ, RZ, -R36 ;  /* 0x000000ffff157224 */ /* 0x000fe200078e0a24 */
[----:B------:R-:W-:Y:S01]  /*2a00*/  MOV R20, RZ ;  /* 0x000000ff00147202 */ /* 0x000fe20000000f00 */
[----:B------:R-:W-:-:S05]  /*2a10*/  DMUL.RP R28, R34, R28 ;  /* 0x0000001c221c7228 */ /* 0x000fca0000008000 */
[----:B------:R-:W-:-:S05]  /*2a20*/  DFMA R20, R32, -R20, R34 ;  /* 0x800000142014722b */ /* 0x000fca0000000022 */
[----:B------:R-:W-:Y:S02]  /*2a30*/  LOP3.LUT R9, R29, R9, RZ, 0x3c, !PT ;  /* 0x000000091d097212 */ /* 0x000fe400078e3cff */
[----:B------:R-:W-:-:S04]  /*2a40*/  IADD3 R20, PT, PT, -R36, -0x43300000, RZ ;  /* 0xbcd0000024147810 */ /* 0x000fc80007ffe1ff */
[----:B------:R-:W-:-:S04]  /*2a50*/  FSETP.NEU.AND P0, PT, |R21|, R20, PT ;  /* 0x000000141500720b */ /* 0x000fc80003f0d200 */
[----:B------:R-:W-:Y:S02]  /*2a60*/  FSEL R32, R28, R32, !P0 ;  /* 0x000000201c207208 */ /* 0x000fe40004000000 */
[----:B------:R-:W-:Y:S01]  /*2a70*/  FSEL R33, R9, R33, !P0 ;  /* 0x0000002109217208 */ /* 0x000fe20004000000 */
[----:B------:R-:W-:Y:S06]  /*2a80*/  BRA `(.L_x_56) ;  /* 0x0000000000547947 */ /* 0x000fec0003800000 */
.L_x_55:
[----:B------:R-:W-:-:S14]  /*2a90*/  DSETP.NAN.AND P0, PT, R28, R28, PT ;  /* 0x0000001c1c00722a */ /* 0x000fdc0003f08000 */
[----:B------:R-:W-:Y:S05]  /*2aa0*/  @P0 BRA `(.L_x_57) ;  /* 0x0000000000440947 */ /* 0x000fea0003800000 */
[----:B------:R-:W-:-:S14]  /*2ab0*/  DSETP.NAN.AND P0, PT, R20, R20, PT ;  /* 0x000000141400722a */ /* 0x000fdc0003f08000 */
[----:B------:R-:W-:Y:S05]  /*2ac0*/  @P0 BRA `(.L_x_58) ;  /* 0x0000000000300947 */ /* 0x000fea0003800000 */
[----:B------:R-:W-:Y:S01]  /*2ad0*/  ISETP.NE.AND P0, PT, R44, R9, PT ;  /* 0x000000092c00720c */ /* 0x000fe20003f05270 */
[----:B------:R-:W-:Y:S02]  /*2ae0*/  IMAD.MOV.U32 R32, RZ, RZ, 0x0 ;  /* 0x00000000ff207424 */ /* 0x000fe400078e00ff */
[----:B------:R-:W-:-:S10]  /*2af0*/  IMAD.MOV.U32 R33, RZ, RZ, -0x80000 ;  /* 0xfff80000ff217424 */ /* 0x000fd400078e00ff */
[----:B------:R-:W-:Y:S05]  /*2b00*/  @!P0 BRA `(.L_x_56) ;  /* 0x0000000000348947 */ /* 0x000fea0003800000 */
[----:B------:R-:W-:Y:S02]  /*2b10*/  ISETP.NE.AND P0, PT, R44, 0x7ff00000, PT ;  /* 0x7ff000002c00780c */ /* 0x000fe40003f05270 */
[----:B------:R-:W-:Y:S02]  /*2b20*/  LOP3.LUT R33, R29, 0x80000000, R21, 0x48, !PT ;  /* 0x800000001d217812 */ /* 0x000fe400078e4815 */
[----:B------:R-:W-:-:S13]  /*2b30*/  ISETP.EQ.OR P0, PT, R9, RZ, !P0 ;  /* 0x000000ff0900720c */ /* 0x000fda0004702670 */
[----:B------:R-:W-:Y:S01]  /*2b40*/  @P0 LOP3.LUT R9, R33, 0x7ff00000, RZ, 0xfc, !PT ;  /* 0x7ff0000021090812 */ /* 0x000fe200078efcff */
[----:B------:R-:W-:Y:S02]  /*2b50*/  @!P0 IMAD.MOV.U32 R32, RZ, RZ, RZ ;  /* 0x000000ffff208224 */ /* 0x000fe400078e00ff */
[----:B------:R-:W-:Y:S02]  /*2b60*/  @P0 IMAD.MOV.U32 R32, RZ, RZ, RZ ;  /* 0x000000ffff200224 */ /* 0x000fe400078e00ff */
[----:B------:R-:W-:Y:S01]  /*2b70*/  @P0 IMAD.MOV.U32 R33, RZ, RZ, R9 ;  /* 0x000000ffff210224 */ /* 0x000fe200078e0009 */
[----:B------:R-:W-:Y:S06]  /*2b80*/  BRA `(.L_x_56) ;  /* 0x0000000000147947 */ /* 0x000fec0003800000 */
.L_x_58:
[----:B------:R-:W-:Y:S01]  /*2b90*/  LOP3.LUT R33, R21, 0x80000, RZ, 0xfc, !PT ;  /* 0x0008000015217812 */ /* 0x000fe200078efcff */
[----:B------:R-:W-:Y:S01]  /*2ba0*/  IMAD.MOV.U32 R32, RZ, RZ, R20 ;  /* 0x000000ffff207224 */ /* 0x000fe200078e0014 */
[----:B------:R-:W-:Y:S06]  /*2bb0*/  BRA `(.L_x_56) ;  /* 0x0000000000087947 */ /* 0x000fec0003800000 */
.L_x_57:
[----:B------:R-:W-:Y:S01]  /*2bc0*/  LOP3.LUT R33, R29, 0x80000, RZ, 0xfc, !PT ;  /* 0x000800001d217812 */ /* 0x000fe200078efcff */
[----:B------:R-:W-:-:S07]  /*2bd0*/  IMAD.MOV.U32 R32, RZ, RZ, R28 ;  /* 0x000000ffff207224 */ /* 0x000fce00078e001c */
.L_x_56:
[----:B------:R-:W-:Y:S05]  /*2be0*/  BSYNC.RECONVERGENT B2 ;  /* 0x0000000000027941 */ /* 0x000fea0003800200 */
.L_x_54:
[----:B------:R-:W-:Y:S02]  /*2bf0*/  IMAD.MOV.U32 R20, RZ, RZ, R0 ;  /* 0x000000ffff147224 */ /* 0x000fe400078e0000 */
[----:B------:R-:W-:-:S04]  /*2c00*/  IMAD.MOV.U32 R21, RZ, RZ, 0x0 ;  /* 0x00000000ff157424 */ /* 0x000fc800078e00ff */
[----:B------:R-:W-:Y:S05]  /*2c10*/  RET.REL.NODEC R20 `(_parrilla_2007) ;  /* 0xffffffd014f87950 */ /* 0x000fea0003c3ffff */
        .weak           $__internal_1_$__cuda_sm20_dsqrt_rn_f64_mediumpath_v1
        .type           $__internal_1_$__cuda_sm20_dsqrt_rn_f64_mediumpath_v1,@function
        .size           $__internal_1_$__cuda_sm20_dsqrt_rn_f64_mediumpath_v1,($__internal_2_$__cuda_sm20_rcp_rn_f32_slowpath - $__internal_1_$__cuda_sm20_dsqrt_rn_f64_mediumpath_v1)
$__internal_1_$__cuda_sm20_dsqrt_rn_f64_mediumpath_v1:
[----:B------:R-:W-:Y:S01]  /*2c20*/  ISETP.GE.U32.AND P0, PT, R20, -0x3400000, PT ;  /* 0xfcc000001400780c */ /* 0x000fe20003f06070 */
[----:B------:R-:W-:Y:S01]  /*2c30*/  BSSY.RECONVERGENT B2, `(.L_x_59) ;  /* 0x0000027000027945 */ /* 0x000fe20003800200 */
[----:B------:R-:W-:Y:S01]  /*2c40*/  MOV R27, R47 ;  /* 0x0000002f001b7202 */ /* 0x000fe20000000f00 */
[----:B------:R-:W-:Y:S02]  /*2c50*/  IMAD.MOV.U32 R20, RZ, RZ, R34 ;  /* 0x000000ffff147224 */ /* 0x000fe400078e0022 */
[----:B------:R-:W-:Y:S02]  /*2c60*/  IMAD.MOV.U32 R21, RZ, RZ, R35 ;  /* 0x000000ffff157224 */ /* 0x000fe400078e0023 */
[----:B------:R-:W-:-:S06]  /*2c70*/  IMAD.MOV.U32 R28, RZ, RZ, R0 ;  /* 0x000000ffff1c7224 */ /* 0x000fcc00078e0000 */
[----:B------:R-:W-:Y:S05]  /*2c80*/  @!P0 BRA `(.L_x_60) ;  /* 0x0000000000208947 */ /* 0x000fea0003800000 */
[----:B------:R-:W-:-:S10]  /*2c90*/  DFMA.RM R20, R20, R28, R30 ;  /* 0x0000001c1414722b */ /* 0x000fd4000000401e */
[----:B------:R-:W-:-:S05]  /*2ca0*/  IADD3 R28, P0, PT, R20, 0x1, RZ ;  /* 0x00000001141c7810 */ /* 0x000fca0007f1e0ff */
[----:B------:R-:W-:-:S06]  /*2cb0*/  IMAD.X R29, RZ, RZ, R21, P0 ;  /* 0x000000ffff1d7224 */ /* 0x000fcc00000e0615 */
[----:B------:R-:W-:-:S08]  /*2cc0*/  DFMA.RP R26, -R20, R28, R26 ;  /* 0x0000001c141a722b */ /* 0x000fd0000000811a */
[----:B------:R-:W-:-:S06]  /*2cd0*/  DSETP.GT.AND P0, PT, R26, RZ, PT ;  /* 0x000000ff1a00722a */ /* 0x000fcc0003f04000 */
[----:B------:R-:W-:Y:S02]  /*2ce0*/  FSEL R20, R28, R20, P0 ;  /* 0x000000141c147208 */ /* 0x000fe40000000000 */
[----:B------:R-:W-:Y:S01]  /*2cf0*/  FSEL R21, R29, R21, P0 ;  /* 0x000000151d157208 */ /* 0x000fe20000000000 */
[----:B------:R-:W-:Y:S06]  /*2d00*/  BRA `(.L_x_61) ;  /* 0x0000000000647947 */ /* 0x000fec0003800000 */
.L_x_60:
[----:B------:R-:W-:-:S14]  /*2d10*/  DSETP.NE.AND P0, PT, R26, RZ, PT ;  /* 0x000000ff1a00722a */ /* 0x000fdc0003f05000 */
[----:B------:R-:W-:Y:S05]  /*2d20*/  @!P0 BRA `(.L_x_62) ;  /* 0x0000000000588947 */ /* 0x000fea0003800000 */
[----:B------:R-:W-:-:S13]  /*2d30*/  ISETP.GE.AND P0, PT, R27, RZ, PT ;  /* 0x000000ff1b00720c */ /* 0x000fda0003f06270 */
[----:B------:R-:W-:Y:S02]  /*2d40*/  @!P0 IMAD.MOV.U32 R20, RZ, RZ, 0x0 ;  /* 0x00000000ff148424 */ /* 0x000fe400078e00ff */
[----:B------:R-:W-:Y:S01]  /*2d50*/  @!P0 IMAD.MOV.U32 R21, RZ, RZ, -0x80000 ;  /* 0xfff80000ff158424 */ /* 0x000fe200078e00ff */
[----:B------:R-:W-:Y:S06]  /*2d60*/  @!P0 BRA `(.L_x_61) ;  /* 0x00000000004c8947 */ /* 0x000fec0003800000 */
[----:B------:R-:W-:-:S13]  /*2d70*/  ISETP.GT.AND P0, PT, R27, 0x7fefffff, PT ;  /* 0x7fefffff1b00780c */ /* 0x000fda0003f04270 */
[----:B------:R-:W-:Y:S05]  /*2d80*/  @P0 BRA `(.L_x_62) ;  /* 0x0000000000400947 */ /* 0x000fea0003800000 */
[----:B------:R-:W-:Y:S01]  /*2d90*/  DMUL R20, R26, 8.11296384146066816958e+31 ;  /* 0x469000001a147828 */ /* 0x000fe20000000000 */
[----:B------:R-:W-:Y:S02]  /*2da0*/  IMAD.MOV.U32 R30, RZ, RZ, 0x0 ;  /* 0x00000000ff1e7424 */ /* 0x000fe400078e00ff */
[----:B------:R-:W-:Y:S02]  /*2db0*/  IMAD.MOV.U32 R26, RZ, RZ, RZ ;  /* 0x000000ffff1a7224 */ /* 0x000fe400078e00ff */
[----:B------:R-:W-:Y:S01]  /*2dc0*/  IMAD.MOV.U32 R31, RZ, RZ, 0x3fd80000 ;  /* 0x3fd80000ff1f7424 */ /* 0x000fe200078e00ff */
[----:B------:R-:W0:Y:S03]  /*2dd0*/  MUFU.RSQ64H R27, R21 ;  /* 0x00000015001b7308 */ /* 0x000e260000001c00 */
[----:B0-----:R-:W-:-:S08]  /*2de0*/  DMUL R28, R26, R26 ;  /* 0x0000001a1a1c7228 */ /* 0x001fd00000000000 */
[----:B------:R-:W-:-:S08]  /*2df0*/  DFMA R28, R20, -R28, 1 ;  /* 0x3ff00000141c742b */ /* 0x000fd0000000081c */
[----:B------:R-:W-:Y:S02]  /*2e00*/  DFMA R30, R28, R30, 0.5 ;  /* 0x3fe000001c1e742b */ /* 0x000fe4000000001e */
[----:B------:R-:W-:-:S08]  /*2e10*/  DMUL R28, R26, R28 ;  /* 0x0000001c1a1c7228 */ /* 0x000fd00000000000 */
[----:B------:R-:W-:-:S08]  /*2e20*/  DFMA R28, R30, R28, R26 ;  /* 0x0000001c1e1c722b */ /* 0x000fd0000000001a */
[----:B------:R-:W-:Y:S02]  /*2e30*/  DMUL R26, R20, R28 ;  /* 0x0000001c141a7228 */ /* 0x000fe40000000000 */
[----:B------:R-:W-:-:S06]  /*2e40*/  IADD3 R29, PT, PT, R29, -0x100000, RZ ;  /* 0xfff000001d1d7810 */ /* 0x000fcc0007ffe0ff */
[----:B------:R-:W-:-:S08]  /*2e50*/  DFMA R30, R26, -R26, R20 ;  /* 0x8000001a1a1e722b */ /* 0x000fd00000000014 */
[----:B------:R-:W-:-:S10]  /*2e60*/  DFMA R20, R28, R30, R26 ;  /* 0x0000001e1c14722b */ /* 0x000fd4000000001a */
[----:B------:R-:W-:Y:S01]  /*2e70*/  VIADD R21, R21, 0xfcb00000 ;  /* 0xfcb0000015157836 */ /* 0x000fe20000000000 */
[----:B------:R-:W-:Y:S06]  /*2e80*/  BRA `(.L_x_61) ;  /* 0x0000000000047947 */ /* 0x000fec0003800000 */
.L_x_62:
[----:B------:R-:W-:-:S11]  /*2e90*/  DADD R20, R26, R26 ;  /* 0x000000001a147229 */ /* 0x000fd6000000001a */
.L_x_61:
[----:B------:R-:W-:Y:S05]  /*2ea0*/  BSYNC.RECONVERGENT B2 ;  /* 0x0000000000027941 */ /* 0x000fea0003800200 */
.L_x_59:
[----:B------:R-:W-:Y:S02]  /*2eb0*/  IMAD.MOV.U32 R26, RZ, RZ, R20 ;  /* 0x000000ffff1a7224 */ /* 0x000fe400078e0014 */
[----:B------:R-:W-:Y:S02]  /*2ec0*/  IMAD.MOV.U32 R27, RZ, RZ, R21 ;  /* 0x000000ffff1b7224 */ /* 0x000fe400078e0015 */
[----:B------:R-:W-:Y:S02]  /*2ed0*/  IMAD.MOV.U32 R20, RZ, RZ, R9 ;  /* 0x000000ffff147224 */ /* 0x000fe400078e0009 */
[----:B------:R-:W-:-:S04]  /*2ee0*/  IMAD.MOV.U32 R21, RZ, RZ, 0x0 ;  /* 0x00000000ff157424 */ /* 0x000fc800078e00ff */
[----:B------:R-:W-:Y:S05]  /*2ef0*/  RET.REL.NODEC R20 `(_parrilla_2007) ;  /* 0xffffffd014407950 */ /* 0x000fea0003c3ffff */
        .weak           $__internal_2_$__cuda_sm20_rcp_rn_f32_slowpath
        .type           $__internal_2_$__cuda_sm20_rcp_rn_f32_slowpath,@function
        .size           $__internal_2_$__cuda_sm20_rcp_rn_f32_slowpath,($__internal_3_$__cuda_sm3x_div_rn_noftz_f32_slowpath - $__internal_2_$__cuda_sm20_rcp_rn_f32_slowpath)
$__internal_2_$__cuda_sm20_rcp_rn_f32_slowpath:
[----:B------:R-:W-:-:S05]  /*2f00*/  IMAD.SHL.U32 R3, R0, 0x2, RZ ;  /* 0x0000000200037824 */ /* 0x000fca00078e00ff */
[----:B------:R-:W-:-:S04]  /*2f10*/  SHF.R.U32.HI R9, RZ, 0x18, R3 ;  /* 0x00000018ff097819 */ /* 0x000fc80000011603 */
[----:B------:R-:W-:-:S13]  /*2f20*/  ISETP.NE.U32.AND P0, PT, R9, RZ, PT ;  /* 0x000000ff0900720c */ /* 0x000fda0003f05070 */
[----:B------:R-:W-:Y:S05]  /*2f30*/  @P0 BRA `(.L_x_63) ;  /* 0x00000000002c0947 */ /* 0x000fea0003800000 */
[----:B------:R-:W-:-:S05]  /*2f40*/  IMAD.SHL.U32 R3, R0, 0x2, RZ ;  /* 0x0000000200037824 */ /* 0x000fca00078e00ff */
[----:B------:R-:W-:-:S13]  /*2f50*/  ISETP.NE.AND P0, PT, R3, RZ, PT ;  /* 0x000000ff0300720c */ /* 0x000fda0003f05270 */
[----:B------:R0:W1:Y:S01]  /*2f60*/  @!P0 MUFU.RCP R3, R0 ;  /* 0x0000000000038308 */ /* 0x0000620000001000 */
[----:B------:R-:W-:Y:S05]  /*2f70*/  @!P0 BRA `(.L_x_64) ;  /* 0x0000000000a48947 */ /* 0x000fea0003800000 */
[----:B------:R-:W-:-:S04]  /*2f80*/  FFMA R4, R0, 1.84467440737095516160e+19, RZ ;  /* 0x5f80000000047823 */ /* 0x000fc800000000ff */
[----:B-1----:R-:W0:Y:S02]  /*2f90*/  MUFU.RCP R3, R4 ;  /* 0x0000000400037308 */ /* 0x002e240000001000 */
[----:B0-----:R-:W-:-:S04]  /*2fa0*/  FFMA R0, R4, R3, -1 ;  /* 0xbf80000004007423 */ /* 0x001fc80000000003 */
[----:B------:R-:W-:-:S04]  /*2fb0*/  FADD.FTZ R0, -R0, -RZ ;  /* 0x800000ff00007221 */ /* 0x000fc80000010100 */
[----:B------:R-:W-:-:S04]  /*2fc0*/  FFMA R0, R3, R0, R3 ;  /* 0x0000000003007223 */ /* 0x000fc80000000003 */
[----:B------:R-:W-:Y:S01]  /*2fd0*/  FFMA R3, R0, 1.84467440737095516160e+19, RZ ;  /* 0x5f80000000037823 */ /* 0x000fe200000000ff */
[----:B------:R-:W-:Y:S06]  /*2fe0*/  BRA `(.L_x_64) ;  /* 0x0000000000887947 */ /* 0x000fec0003800000 */
.L_x_63:
[----:B------:R-:W-:-:S05]  /*2ff0*/  VIADD R10, R9, 0xffffff03 ;  /* 0xffffff03090a7836 */ /* 0x000fca0000000000 */
[----:B------:R-:W-:-:S13]  /*3000*/  ISETP.GT.U32.AND P0, PT, R10, 0x1, PT ;  /* 0x000000010a00780c */ /* 0x000fda0003f04070 */
[----:B------:R-:W-:Y:S05]  /*3010*/  @P0 BRA `(.L_x_65) ;  /* 0x0000000000780947 */ /* 0x000fea0003800000 */
[----:B------:R-:W-:Y:S01]  /*3020*/  LOP3.LUT R3, R0, 0x7fffff, RZ, 0xc0, !PT ;  /* 0x007fffff00037812 */ /* 0x000fe200078ec0ff */
[----:B------:R-:W-:-:S03]  /*3030*/  IMAD.MOV.U32 R7, RZ, RZ, 0x3 ;  /* 0x00000003ff077424 */ /* 0x000fc600078e00ff */
[----:B------:R-:W-:Y:S02]  /*3040*/  LOP3.LUT R3, R3, 0x3f800000, RZ, 0xfc, !PT ;  /* 0x3f80000003037812 */ /* 0x000fe400078efcff */
[----:B------:R-:W-:Y:S02]  /*3050*/  SHF.L.U32 R7, R7, R10, RZ ;  /* 0x0000000a07077219 */ /* 0x000fe400000006ff */
[----:B------:R-:W0:Y:S02]  /*3060*/  MUFU.RCP R4, R3 ;  /* 0x0000000300047308 */ /* 0x000e240000001000 */
[----:B0-----:R-:W-:-:S04]  /*3070*/  FFMA R5, R3, R4, -1 ;  /* 0xbf80000003057423 */ /* 0x001fc80000000004 */
[----:B------:R-:W-:-:S04]  /*3080*/  FADD.FTZ R5, -R5, -RZ ;  /* 0x800000ff05057221 */ /* 0x000fc80000010100 */
[CCC-:B------:R-:W-:Y:S01]  /*3090*/  FFMA.RM R6, R4.reuse, R5.reuse, R4.reuse ;  /* 0x0000000504067223 */ /* 0x1c0fe20000004004 */
[----:B------:R-:W-:-:S04]  /*30a0*/  FFMA.RP R5, R4, R5, R4 ;  /* 0x0000000504057223 */ /* 0x000fc80000008004 */
[C---:B------:R-:W-:Y:S02]  /*30b0*/  LOP3.LUT R4, R6.reuse, 0x7fffff, RZ, 0xc0, !PT ;  /* 0x007fffff06047812 */ /* 0x040fe400078ec0ff */
[----:B------:R-:W-:Y:S02]  /*30c0*/  FSETP.NEU.FTZ.AND P0, PT, R6, R5, PT ;  /* 0x000000050600720b */ /* 0x000fe40003f1d000 */
[----:B------:R-:W-:Y:S02]  /*30d0*/  LOP3.LUT R4, R4, 0x800000, RZ, 0xfc, !PT ;  /* 0x0080000004047812 */ /* 0x000fe400078efcff */
[----:B------:R-:W-:Y:S02]  /*30e0*/  SEL R5, RZ, 0xffffffff, !P0 ;  /* 0xffffffffff057807 */ /* 0x000fe40004000000 */
[----:B------:R-:W-:Y:S02]  /*30f0*/  LOP3.LUT R7, R7, R4, RZ, 0xc0, !PT ;  /* 0x0000000407077212 */ /* 0x000fe400078ec0ff */
[----:B------:R-:W-:-:S02]  /*3100*/  IADD3 R5, PT, PT, -R5, RZ, RZ ;  /* 0x000000ff05057210 */ /* 0x000fc40007ffe1ff */
[-C--:B------:R-:W-:Y:S02]  /*3110*/  SHF.R.U32.HI R7, RZ, R10.reuse, R7 ;  /* 0x0000000aff077219 */ /* 0x080fe40000011607 */
[----:B------:R-:W-:Y:S02]  /*3120*/  LOP3.LUT P1, RZ, R5, R10, R4, 0xf8, !PT ;  /* 0x0000000a05ff7212 */ /* 0x000fe4000782f804 */
[C---:B------:R-:W-:Y:S02]  /*3130*/  LOP3.LUT P0, RZ, R7.reuse, 0x1, RZ, 0xc0, !PT ;  /* 0x0000000107ff7812 */ /* 0x040fe4000780c0ff */
[----:B------:R-:W-:-:S04]  /*3140*/  LOP3.LUT P2, RZ, R7, 0x2, RZ, 0xc0, !PT ;  /* 0x0000000207ff7812 */ /* 0x000fc8000784c0ff */
[----:B------:R-:W-:Y:S02]  /*3150*/  PLOP3.LUT P0, PT, P0, P1, P2, 0xe0, 0x0 ;  /* 0x000000000000781c */ /* 0x000fe40000703c20 */
[----:B------:R-:W-:Y:S02]  /*3160*/  LOP3.LUT P1, RZ, R0, 0x7fffff, RZ, 0xc0, !PT ;  /* 0x007fffff00ff7812 */ /* 0x000fe4000782c0ff */
[----:B------:R-:W-:-:S05]  /*3170*/  SEL R3, RZ, 0x1, !P0 ;  /* 0x00000001ff037807 */ /* 0x000fca0004000000 */
[----:B------:R-:W-:-:S05]  /*3180*/  IMAD.MOV R3, RZ, RZ, -R3 ;  /* 0x000000ffff037224 */ /* 0x000fca00078e0a03 */
[----:B------:R-:W-:Y:S01]  /*3190*/  ISETP.GE.AND P0, PT, R3, RZ, PT ;  /* 0x000000ff0300720c */ /* 0x000fe20003f06270 */
[----:B------:R-:W-:-:S05]  /*31a0*/  VIADD R3, R9, 0xffffff04 ;  /* 0xffffff0409037836 */ /* 0x000fca0000000000 */
[----:B------:R-:W-:-:S07]  /*31b0*/  SHF.R.U32.HI R3, RZ, R3, R4 ;  /* 0x00000003ff037219 */ /* 0x000fce0000011604 */
[----:B------:R-:W-:-:S04]  /*31c0*/  @!P0 VIADD R3, R3, 0x1 ;  /* 0x0000000103038836 */ /* 0x000fc80000000000 */
[----:B------:R-:W-:-:S05]  /*31d0*/  @!P1 IMAD.SHL.U32 R3, R3, 0x2, RZ ;  /* 0x0000000203039824 */ /* 0x000fca00078e00ff */
[----:B------:R-:W-:Y:S01]  /*31e0*/  LOP3.LUT R3, R3, 0x80000000, R0, 0xf8, !PT ;  /* 0x8000000003037812 */ /* 0x000fe200078ef800 */
[----:B------:R-:W-:Y:S06]  /*31f0*/  BRA `(.L_x_64) ;  /* 0x0000000000047947 */ /* 0x000fec0003800000 */
.L_x_65:
[----:B------:R2:W3:Y:S02]  /*3200*/  MUFU.RCP R3, R0 ;  /* 0x0000000000037308 */ /* 0x0004e40000001000 */
.L_x_64:
[----:B------:R-:W-:Y:S02]  /*3210*/  IMAD.MOV.U32 R4, RZ, RZ, R8 ;  /* 0x000000ffff047224 */ /* 0x000fe400078e0008 */
[----:B------:R-:W-:-:S04]  /*3220*/  IMAD.MOV.U32 R5, RZ, RZ, 0x0 ;  /* 0x00000000ff057424 */ /* 0x000fc800078e00ff */
[----:B0123--:R-:W-:Y:S05]  /*3230*/  RET.REL.NODEC R4 `(_parrilla_2007) ;  /* 0xffffffcc04707950 */ /* 0x00ffea0003c3ffff */
        .weak           $__internal_3_$__cuda_sm3x_div_rn_noftz_f32_slowpath
        .type           $__internal_3_$__cuda_sm3x_div_rn_noftz_f32_slowpath,@function
        .size           $__internal_3_$__cuda_sm3x_div_rn_noftz_f32_slowpath,($_parrilla_2007$__internal_accurate_pow - $__internal_3_$__cuda_sm3x_div_rn_noftz_f32_slowpath)
$__internal_3_$__cuda_sm3x_div_rn_noftz_f32_slowpath:
[----:B------:R-:W-:Y:S01]  /*3240*/  SHF.R.U32.HI R9, RZ, 0x17, R5 ;  /* 0x00000017ff097819 */ /* 0x000fe20000011605 */
[----:B------:R-:W-:Y:S01]  /*3250*/  BSSY.RECONVERGENT B2, `(.L_x_66) ;  /* 0x0000062000027945 */ /* 0x000fe20003800200 */
[----:B------:R-:W-:Y:S02]  /*3260*/  SHF.R.U32.HI R4, RZ, 0x17, R0 ;  /* 0x00000017ff047819 */ /* 0x000fe40000011600 */
[----:B------:R-:W-:Y:S02]  /*3270*/  LOP3.LUT R28, R9, 0xff, RZ, 0xc0, !PT ;  /* 0x000000ff091c7812 */ /* 0x000fe400078ec0ff */
[----:B------:R-:W-:-:S03]  /*3280*/  LOP3.LUT R26, R4, 0xff, RZ, 0xc0, !PT ;  /* 0x000000ff041a7812 */ /* 0x000fc600078ec0ff */
[----:B------:R-:W-:Y:S02]  /*3290*/  VIADD R20, R28, 0xffffffff ;  /* 0xffffffff1c147836 */ /* 0x000fe40000000000 */
[----:B------:R-:W-:-:S03]  /*32a0*/  VIADD R9, R26, 0xffffffff ;  /* 0xffffffff1a097836 */ /* 0x000fc60000000000 */
[----:B------:R-:W-:-:S04]  /*32b0*/  ISETP.GT.U32.AND P0, PT, R20, 0xfd, PT ;  /* 0x000000fd1400780c */ /* 0x000fc80003f04070 */
[----:B------:R-:W-:-:S13]  /*32c0*/  ISETP.GT.U32.OR P0, PT, R9, 0xfd, P0 ;  /* 0x000000fd0900780c */ /* 0x000fda0000704470 */
[----:B------:R-:W-:Y:S01]  /*32d0*/  @!P0 IMAD.MOV.U32 R4, RZ, RZ, RZ ;  /* 0x000000ffff048224 */ /* 0x000fe200078e00ff */
[----:B------:R-:W-:Y:S06]  /*32e0*/  @!P0 BRA `(.L_x_67) ;  /* 0x00000000005c8947 */ /* 0x000fec0003800000 */
[----:B------:R-:W-:Y:S02]  /*32f0*/  FSETP.GTU.FTZ.AND P0, PT, |R0|, +INF , PT ;  /* 0x7f8000000000780b */ /* 0x000fe40003f1c200 */
[----:B------:R-:W-:-:S04]  /*3300*/  FSETP.GTU.FTZ.AND P1, PT, |R5|, +INF , PT ;  /* 0x7f8000000500780b */ /* 0x000fc80003f3c200 */
[----:B------:R-:W-:-:S13]  /*3310*/  PLOP3.LUT P0, PT, P0, P1, PT, 0xf8, 0x8f ;  /* 0x00000000008f781c */ /* 0x000fda0000703f70 */
[----:B------:R-:W-:Y:S05]  /*3320*/  @P0 BRA `(.L_x_68) ;  /* 0x00000004004c0947 */ /* 0x000fea0003800000 */
[----:B------:R-:W-:-:S13]  /*3330*/  LOP3.LUT P0, RZ, R5, 0x7fffffff, R0, 0xc8, !PT ;  /* 0x7fffffff05ff7812 */ /* 0x000fda000780c800 */
[----:B------:R-:W-:Y:S05]  /*3340*/  @!P0 BRA `(.L_x_69) ;  /* 0x00000004003c8947 */ /* 0x000fea0003800000 */
[C---:B------:R-:W-:Y:S02]  /*3350*/  FSETP.NEU.FTZ.AND P1, PT, |R0|.reuse, +INF , PT ;  /* 0x7f8000000000780b */ /* 0x040fe40003f3d200 */
[----:B------:R-:W-:Y:S02]  /*3360*/  FSETP.NEU.FTZ.AND P2, PT, |R5|, +INF , PT ;  /* 0x7f8000000500780b */ /* 0x000fe40003f5d200 */
[----:B------:R-:W-:-:S11]  /*3370*/  FSETP.NEU.FTZ.AND P0, PT, |R0|, +INF , PT ;  /* 0x7f8000000000780b */ /* 0x000fd60003f1d200 */
[----:B------:R-:W-:Y:S05]  /*3380*/  @!P2 BRA !P1, `(.L_x_69) ;  /* 0x00000004002ca947 */ /* 0x000fea0004800000 */
[----:B------:R-:W-:-:S04]  /*3390*/  LOP3.LUT P1, RZ, R0, 0x7fffffff, RZ, 0xc0, !PT ;  /* 0x7fffffff00ff7812 */ /* 0x000fc8000782c0ff */
[----:B------:R-:W-:-:S13]  /*33a0*/  PLOP3.LUT P1, PT, P2, P1, PT, 0x2f, 0xf2 ;  /* 0x0000000000f2781c */ /* 0x000fda0001722577 */
[----:B------:R-:W-:Y:S05]  /*33b0*/  @P1 BRA `(.L_x_70) ;  /* 0x0000000400181947 */ /* 0x000fea0003800000 */
[----:B------:R-:W-:-:S04]  /*33c0*/  LOP3.LUT P1, RZ, R5, 0x7fffffff, RZ, 0xc0, !PT ;  /* 0x7fffffff05ff7812 */ /* 0x000fc8000782c0ff */
[----:B------:R-:W-:-:S13]  /*33d0*/  PLOP3.LUT P0, PT, P0, P1, PT, 0x2f, 0xf2 ;  /* 0x0000000000f2781c */ /* 0x000fda0000702577 */
[----:B------:R-:W-:Y:S05]  /*33e0*/  @P0 BRA `(.L_x_71) ;  /* 0x0000000400000947 */ /* 0x000fea0003800000 */
[----:B------:R-:W-:Y:S02]  /*33f0*/  ISETP.GE.AND P0, PT, R9, RZ, PT ;  /* 0x000000ff0900720c */ /* 0x000fe40003f06270 */
[----:B------:R-:W-:-:S11]  /*3400*/  ISETP.GE.AND P1, PT, R20, RZ, PT ;  /* 0x000000ff1400720c */ /* 0x000fd60003f26270 */
[----:B------:R-:W-:Y:S01]  /*3410*/  @P0 MOV R4, RZ ;  /* 0x000000ff00040202 */ /* 0x000fe20000000f00 */
[----:B------:R-:W-:Y:S02]  /*3420*/  @!P0 IMAD.MOV.U32 R4, RZ, RZ, -0x40 ;  /* 0xffffffc0ff048424 */ /* 0x000fe400078e00ff */
[----:B------:R-:W-:Y:S01]  /*3430*/  @!P0 FFMA R0, R0, 1.84467440737095516160e+19, RZ ;  /* 0x5f80000000008823 */ /* 0x000fe200000000ff */
[----:B------:R-:W-:Y:S01]  /*3440*/  @!P1 FFMA R5, R5, 1.84467440737095516160e+19, RZ ;  /* 0x5f80000005059823 */ /* 0x000fe200000000ff */
[----:B------:R-:W-:-:S07]  /*3450*/  @!P1 VIADD R4, R4, 0x40 ;  /* 0x0000004004049836 */ /* 0x000fce0000000000 */
.L_x_67:
[----:B------:R-:W-:Y:S01]  /*3460*/  LEA R20, R28, 0xc0800000, 0x17 ;  /* 0xc08000001c147811 */ /* 0x000fe200078eb8ff */
[----:B------:R-:W-:Y:S04]  /*3470*/  BSSY.RECONVERGENT B3, `(.L_x_72) ;  /* 0x0000036000037945 */ /* 0x000fe80003800200 */
[----:B------:R-:W-:Y:S02]  /*3480*/  IMAD.IADD R20, R5, 0x1, -R20 ;  /* 0x0000000105147824 */ /* 0x000fe400078e0a14 */
[----:B------:R-:W-:Y:S02]  /*3490*/  VIADD R5, R26, 0xffffff81 ;  /* 0xffffff811a057836 */ /* 0x000fe40000000000 */
[----:B------:R-:W0:Y:S01]  /*34a0*/  MUFU.RCP R9, R20 ;  /* 0x0000001400097308 */ /* 0x000e220000001000 */
[----:B------:R-:W-:Y:S01]  /*34b0*/  FADD.FTZ R21, -R20, -RZ ;  /* 0x800000ff14157221 */ /* 0x000fe20000010100 */
[C---:B------:R-:W-:Y:S01]  /*34c0*/  IMAD R0, R5.reuse, -0x800000, R0 ;  /* 0xff80000005007824 */ /* 0x040fe200078e0200 */
[----:B------:R-:W-:-:S05]  /*34d0*/  IADD3 R5, PT, PT, R5, 0x7f, -R28 ;  /* 0x0000007f05057810 */ /* 0x000fca0007ffe81c */
[----:B------:R-:W-:Y:S02]  /*34e0*/  IMAD.IADD R5, R5, 0x1, R4 ;  /* 0x0000000105057824 */ /* 0x000fe400078e0204 */
[----:B0-----:R-:W-:-:S04]  /*34f0*/  FFMA R26, R9, R21, 1 ;  /* 0x3f800000091a7423 */ /* 0x001fc80000000015 */
[----:B------:R-:W-:-:S04]  /*3500*/  FFMA R30, R9, R26, R9 ;  /* 0x0000001a091e7223 */ /* 0x000fc80000000009 */
[----:B------:R-:W-:-:S04]  /*3510*/  FFMA R9, R0, R30, RZ ;  /* 0x0000001e00097223 */ /* 0x000fc800000000ff */
[----:B------:R-:W-:-:S04]  /*3520*/  FFMA R26, R21, R9, R0 ;  /* 0x00000009151a7223 */ /* 0x000fc80000000000 */
[----:B------:R-:W-:-:S04]  /*3530*/  FFMA R29, R30, R26, R9 ;  /* 0x0000001a1e1d7223 */ /* 0x000fc80000000009 */
[----:B------:R-:W-:-:S04]  /*3540*/  FFMA R26, R21, R29, R0 ;  /* 0x0000001d151a7223 */ /* 0x000fc80000000000 */
[----:B------:R-:W-:-:S05]  /*3550*/  FFMA R9, R30, R26, R29 ;  /* 0x0000001a1e097223 */ /* 0x000fca000000001d */
[----:B------:R-:W-:-:S04]  /*3560*/  SHF.R.U32.HI R0, RZ, 0x17, R9 ;  /* 0x00000017ff007819 */ /* 0x000fc80000011609 */
[----:B------:R-:W-:-:S05]  /*3570*/  LOP3.LUT R0, R0, 0xff, RZ, 0xc0, !PT ;  /* 0x000000ff00007812 */ /* 0x000fca00078ec0ff */
[----:B------:R-:W-:-:S04]  /*3580*/  IMAD.IADD R20, R0, 0x1, R5 ;  /* 0x0000000100147824 */ /* 0x000fc800078e0205 */
[----:B------:R-:W-:-:S05]  /*3590*/  VIADD R0, R20, 0xffffffff ;  /* 0xffffffff14007836 */ /* 0x000fca0000000000 */
[----:B------:R-:W-:-:S13]  /*35a0*/  ISETP.GE.U32.AND P0, PT, R0, 0xfe, PT ;  /* 0x000000fe0000780c */ /* 0x000fda0003f06070 */
[----:B------:R-:W-:Y:S05]  /*35b0*/  @!P0 BRA `(.L_x_73) ;  /* 0x0000000000808947 */ /* 0x000fea0003800000 */
[----:B------:R-:W-:-:S13]  /*35c0*/  ISETP.GT.AND P0, PT, R20, 0xfe, PT ;  /* 0x000000fe1400780c */ /* 0x000fda0003f04270 */
[----:B------:R-:W-:Y:S05]  /*35d0*/  @P0 BRA `(.L_x_74) ;  /* 0x00000000006c0947 */ /* 0x000fea0003800000 */
[----:B------:R-:W-:-:S13]  /*35e0*/  ISETP.GE.AND P0, PT, R20, 0x1, PT ;  /* 0x000000011400780c */ /* 0x000fda0003f06270 */
[----:B------:R-:W-:Y:S05]  /*35f0*/  @P0 BRA `(.L_x_75) ;  /* 0x0000000000740947 */ /* 0x000fea0003800000 */
[----:B------:R-:W-:Y:S02]  /*3600*/  ISETP.GE.AND P0, PT, R20, -0x18, PT ;  /* 0xffffffe81400780c */ /* 0x000fe40003f06270 */
[----:B------:R-:W-:-:S11]  /*3610*/  LOP3.LUT R9, R9, 0x80000000, RZ, 0xc0, !PT ;  /* 0x8000000009097812 */ /* 0x000fd600078ec0ff */
[----:B------:R-:W-:Y:S05]  /*3620*/  @!P0 BRA `(.L_x_75) ;  /* 0x0000000000688947 */ /* 0x000fea0003800000 */
[-CC-:B------:R-:W-:Y:S01]  /*3630*/  FFMA.RZ R0, R30, R26.reuse, R29.reuse ;  /* 0x0000001a1e007223 */ /* 0x180fe2000000c01d */
[----:B------:R-:W-:Y:S02]  /*3640*/  VIADD R21, R20, 0x20 ;  /* 0x0000002014157836 */ /* 0x000fe40000000000 */
[-CC-:B------:R-:W-:Y:S01]  /*3650*/  FFMA.RM R5, R30, R26.reuse, R29.reuse ;  /* 0x0000001a1e057223 */ /* 0x180fe2000000401d */
[----:B------:R-:W-:Y:S02]  /*3660*/  ISETP.NE.AND P2, PT, R20, RZ, PT ;  /* 0x000000ff1400720c */ /* 0x000fe40003f45270 */
[----:B------:R-:W-:Y:S01]  /*3670*/  LOP3.LUT R4, R0, 0x7fffff, RZ, 0xc0, !PT ;  /* 0x007fffff00047812 */ /* 0x000fe200078ec0ff */
[----:B------:R-:W-:Y:S01]  /*3680*/  FFMA.RP R0, R30, R26, R29 ;  /* 0x0000001a1e007223 */ /* 0x000fe2000000801d */
[----:B------:R-:W-:Y:S01]  /*3690*/  ISETP.NE.AND P1, PT, R20, RZ, PT ;  /* 0x000000ff1400720c */ /* 0x000fe20003f25270 */
[----:B------:R-:W-:Y:S01]  /*36a0*/  IMAD.MOV R20, RZ, RZ, -R20 ;  /* 0x000000ffff147224 */ /* 0x000fe200078e0a14 */
[----:B------:R-:W-:-:S02]  /*36b0*/  LOP3.LUT R4, R4, 0x800000, RZ, 0xfc, !PT ;  /* 0x0080000004047812 */ /* 0x000fc400078efcff */
[----:B------:R-:W-:Y:S02]  /*36c0*/  FSETP.NEU.FTZ.AND P0, PT, R0, R5, PT ;  /* 0x000000050000720b */ /* 0x000fe40003f1d000 */
[----:B------:R-:W-:Y:S02]  /*36d0*/  SHF.L.U32 R21, R4, R21, RZ ;  /* 0x0000001504157219 */ /* 0x000fe400000006ff */
[----:B------:R-:W-:Y:S02]  /*36e0*/  SEL R5, R20, RZ, P2 ;  /* 0x000000ff14057207 */ /* 0x000fe40001000000 */
[----:B------:R-:W-:Y:S02]  /*36f0*/  ISETP.NE.AND P1, PT, R21, RZ, P1 ;  /* 0x000000ff1500720c */ /* 0x000fe40000f25270 */
[----:B------:R-:W-:Y:S02]  /*3700*/  SHF.R.U32.HI R5, RZ, R5, R4 ;  /* 0x00000005ff057219 */ /* 0x000fe40000011604 */
[----:B------:R-:W-:-:S02]  /*3710*/  PLOP3.LUT P0, PT, P0, P1, PT, 0xf8, 0x8f ;  /* 0x00000000008f781c */ /* 0x000fc40000703f70 */
[----:B------:R-:W-:Y:S02]  /*3720*/  SHF.R.U32.HI R21, RZ, 0x1, R5 ;  /* 0x00000001ff157819 */ /* 0x000fe40000011605 */
[----:B------:R-:W-:-:S04]  /*3730*/  SEL R0, RZ, 0x1, !P0 ;  /* 0x00000001ff007807 */ /* 0x000fc80004000000 */
[----:B------:R-:W-:-:S04]  /*3740*/  LOP3.LUT R0, R0, 0x1, R21, 0xf8, !PT ;  /* 0x0000000100007812 */ /* 0x000fc800078ef815 */
[----:B------:R-:W-:-:S04]  /*3750*/  LOP3.LUT R0, R0, R5, RZ, 0xc0, !PT ;  /* 0x0000000500007212 */ /* 0x000fc800078ec0ff */
[----:B------:R-:W-:-:S04]  /*3760*/  IADD3 R0, PT, PT, R21, R0, RZ ;  /* 0x0000000015007210 */ /* 0x000fc80007ffe0ff */
[----:B------:R-:W-:Y:S01]  /*3770*/  LOP3.LUT R9, R0, R9, RZ, 0xfc, !PT ;  /* 0x0000000900097212 */ /* 0x000fe200078efcff */
[----:B------:R-:W-:Y:S06]  /*3780*/  BRA `(.L_x_75) ;  /* 0x0000000000107947 */ /* 0x000fec0003800000 */
.L_x_74:
[----:B------:R-:W-:-:S04]  /*3790*/  LOP3.LUT R9, R9, 0x80000000, RZ, 0xc0, !PT ;  /* 0x8000000009097812 */ /* 0x000fc800078ec0ff */
[----:B------:R-:W-:Y:S01]  /*37a0*/  LOP3.LUT R9, R9, 0x7f800000, RZ, 0xfc, !PT ;  /* 0x7f80000009097812 */ /* 0x000fe200078efcff */
[----:B------:R-:W-:Y:S06]  /*37b0*/  BRA `(.L_x_75) ;  /* 0x0000000000047947 */ /* 0x000fec0003800000 */
.L_x_73:
[----:B------:R-:W-:-:S07]  /*37c0*/  IMAD R9, R5, 0x800000, R9 ;  /* 0x0080000005097824 */ /* 0x000fce00078e0209 */
.L_x_75:
[----:B------:R-:W-:Y:S05]  /*37d0*/  BSYNC.RECONVERGENT B3 ;  /* 0x0000000000037941 */ /* 0x000fea0003800200 */
.L_x_72:
[----:B------:R-:W-:Y:S05]  /*37e0*/  BRA `(.L_x_76) ;  /* 0x0000000000207947 */ /* 0x000fea0003800000 */
.L_x_71:
[----:B------:R-:W-:-:S04]  /*37f0*/  LOP3.LUT R0, R5, 0x80000000, R0, 0x48, !PT ;  /* 0x8000000005007812 */ /* 0x000fc800078e4800 */
[----:B------:R-:W-:Y:S01]  /*3800*/  LOP3.LUT R9, R0, 0x7f800000, RZ, 0xfc, !PT ;  /* 0x7f80000000097812 */ /* 0x000fe200078efcff */
[----:B------:R-:W-:Y:S06]  /*3810*/  BRA `(.L_x_76) ;  /* 0x0000000000147947 */ /* 0x000fec0003800000 */
.L_x_70:
[----:B------:R-:W-:Y:S01]  /*3820*/  LOP3.LUT R9, R5, 0x80000000, R0, 0x48, !PT ;  /* 0x8000000005097812 */ /* 0x000fe200078e4800 */
[----:B------:R-:W-:Y:S06]  /*3830*/  BRA `(.L_x_76) ;  /* 0x00000000000c7947 */ /* 0x000fec0003800000 */
.L_x_69:
[----:B------:R-:W0:Y:S01]  /*3840*/  MUFU.RSQ R9, -QNAN ;  /* 0xffc0000000097908 */ /* 0x000e220000001400 */
[----:B------:R-:W-:Y:S05]  /*3850*/  BRA `(.L_x_76) ;  /* 0x0000000000047947 */ /* 0x000fea0003800000 */
.L_x_68:
[----:B------:R-:W-:-:S07]  /*3860*/  FADD.FTZ R9, R0, R5 ;  /* 0x0000000500097221 */ /* 0x000fce0000010000 */
.L_x_76:
[----:B------:R-:W-:Y:S05]  /*3870*/  BSYNC.RECONVERGENT B2 ;  /* 0x0000000000027941 */ /* 0x000fea0003800200 */
.L_x_66:
[----:B------:R-:W-:Y:S02]  /*3880*/  IMAD.MOV.U32 R4, RZ, RZ, R27 ;  /* 0x000000ffff047224 */ /* 0x000fe400078e001b */
[----:B------:R-:W-:-:S04]  /*3890*/  IMAD.MOV.U32 R5, RZ, RZ, 0x0 ;  /* 0x00000000ff057424 */ /* 0x000fc800078e00ff */
[----:B0-----:R-:W-:Y:S05]  /*38a0*/  RET.REL.NODEC R4 `(_parrilla_2007) ;  /* 0xffffffc404d47950 */ /* 0x001fea0003c3ffff */
        .type           $_parrilla_2007$__internal_accurate_pow,@function
        .size           $_parrilla_2007$__internal_accurate_pow,(.L_x_83 - $_parrilla_2007$__internal_accurate_pow)
$_parrilla_2007$__internal_accurate_pow:
[----:B------:R-:W-:Y:S01]  /*38b0*/  ISETP.GT.U32.AND P0, PT, R9, 0xfffff, PT ;  /* 0x000fffff0900780c */ /* 0x000fe20003f04070 */
[--C-:B------:R-:W-:Y:S01]  /*38c0*/  IMAD.MOV.U32 R21, RZ, RZ, R9.reuse ;  /* 0x000000ffff157224 */ /* 0x100fe200078e0009 */
[----:B------:R-:W-:Y:S01]  /*38d0*/  UMOV UR4, 0x7d2cafe2 ;  /* 0x7d2cafe200047882 */ /* 0x000fe20000000000 */
[----:B------:R-:W-:Y:S01]  /*38e0*/  IMAD.MOV.U32 R26, RZ, RZ, 0x41ad3b5a ;  /* 0x41ad3b5aff1a7424 */ /* 0x000fe200078e00ff */
[----:B------:R-:W-:Y:S01]  /*38f0*/  UMOV UR5, 0x3eb0f5ff ;  /* 0x3eb0f5ff00057882 */ /* 0x000fe20000000000 */
[----:B------:R-:W-:Y:S01]  /*3900*/  IMAD.MOV.U32 R27, RZ, RZ, 0x3ed0f5d2 ;  /* 0x3ed0f5d2ff1b7424 */ /* 0x000fe200078e00ff */
[----:B------:R-:W-:Y:S01]  /*3910*/  SHF.R.U32.HI R9, RZ, 0x14, R9 ;  /* 0x00000014ff097819 */ /* 0x000fe20000011609 */
[----:B------:R-:W-:Y:S01]  /*3920*/  UMOV UR6, 0x3b39803f ;  /* 0x3b39803f00067882 */ /* 0x000fe20000000000 */
[----:B------:R-:W-:-:S05]  /*3930*/  UMOV UR7, 0x3c7abc9e ;  /* 0x3c7abc9e00077882 */ /* 0x000fca0000000000 */
[----:B------:R-:W-:-:S10]  /*3940*/  @!P0 DMUL R28, R20, 1.80143985094819840000e+16 ;  /* 0x43500000141c8828 */ /* 0x000fd40000000000 */
[----:B------:R-:W-:Y:S01]  /*3950*/  @!P0 IMAD.MOV.U32 R21, RZ, RZ, R29 ;  /* 0x000000ffff158224 */ /* 0x000fe200078e001d */
[----:B------:R-:W-:Y:S01]  /*3960*/  @!P0 LEA.HI R9, R29, 0xffffffca, RZ, 0xc ;  /* 0xffffffca1d098811 */ /* 0x000fe200078f60ff */
[----:B------:R-:W-:-:S03]  /*3970*/  @!P0 IMAD.MOV.U32 R20, RZ, RZ, R28 ;  /* 0x000000ffff148224 */ /* 0x000fc600078e001c */
[----:B------:R-:W-:Y:S01]  /*3980*/  LOP3.LUT R21, R21, 0x800fffff, RZ, 0xc0, !PT ;  /* 0x800fffff15157812 */ /* 0x000fe200078ec0ff */
[----:B------:R-:W-:Y:S01]  /*3990*/  IMAD.MOV.U32 R32, RZ, RZ, R20 ;  /* 0x000000ffff207224 */ /* 0x000fe200078e0014 */
[----:B------:R-:W-:Y:S02]  /*39a0*/  MOV R20, RZ ;  /* 0x000000ff00147202 */ /* 0x000fe40000000f00 */
[----:B------:R-:W-:-:S04]  /*39b0*/  LOP3.LUT R33, R21, 0x3ff00000, RZ, 0xfc, !PT ;  /* 0x3ff0000015217812 */ /* 0x000fc800078efcff */
[----:B------:R-:W-:-:S13]  /*39c0*/  ISETP.GE.U32.AND P1, PT, R33, 0x3ff6a09f, PT ;  /* 0x3ff6a09f2100780c */ /* 0x000fda0003f26070 */
[----:B------:R-:W-:-:S04]  /*39d0*/  @P1 VIADD R21, R33, 0xfff00000 ;  /* 0xfff0000021151836 */ /* 0x000fc80000000000 */
[----:B------:R-:W-:-:S06]  /*39e0*/  @P1 IMAD.MOV.U32 R33, RZ, RZ, R21 ;  /* 0x000000ffff211224 */ /* 0x000fcc00078e0015 */
[C---:B------:R-:W-:Y:S02]  /*39f0*/  DADD R36, R32.reuse, 1 ;  /* 0x3ff0000020247429 */ /* 0x040fe40000000000 */
[----:B------:R-:W-:-:S04]  /*3a00*/  DADD R32, R32, -1 ;  /* 0xbff0000020207429 */ /* 0x000fc80000000000 */
[----:B------:R-:W0:Y:S02]  /*3a10*/  MUFU.RCP64H R21, R37 ;  /* 0x0000002500157308 */ /* 0x000e240000001800 */
[----:B0-----:R-:W-:-:S08]  /*3a20*/  DFMA R30, -R36, R20, 1 ;  /* 0x3ff00000241e742b */ /* 0x001fd00000000114 */
[----:B------:R-:W-:-:S08]  /*3a30*/  DFMA R30, R30, R30, R30 ;  /* 0x0000001e1e1e722b */ /* 0x000fd0000000001e */
[----:B------:R-:W-:-:S08]  /*3a40*/  DFMA R30, R20, R30, R20 ;  /* 0x0000001e141e722b */ /* 0x000fd00000000014 */
[----:B------:R-:W-:-:S08]  /*3a50*/  DMUL R20, R32, R30 ;  /* 0x0000001e20147228 */ /* 0x000fd00000000000 */
[----:B------:R-:W-:-:S08]  /*3a60*/  DFMA R20, R32, R30, R20 ;  /* 0x0000001e2014722b */ /* 0x000fd00000000014 */
[----:B------:R-:W-:-:S08]  /*3a70*/  DMUL R34, R20, R20 ;  /* 0x0000001414227228 */ /* 0x000fd00000000000 */
[----:B------:R-:W-:Y:S01]  /*3a80*/  DFMA R26, R34, UR4, R26 ;  /* 0x00000004221a7c2b */ /* 0x000fe2000800001a */
[----:B------:R-:W-:Y:S01]  /*3a90*/  UMOV UR4, 0x75488a3f ;  /* 0x75488a3f00047882 */ /* 0x000fe20000000000 */
[----:B------:R-:W-:-:S06]  /*3aa0*/  UMOV UR5, 0x3ef3b20a ;  /* 0x3ef3b20a00057882 */ /* 0x000fcc0000000000 */
[----:B------:R-:W-:Y:S01]  /*3ab0*/  DFMA R36, R34, R26, UR4 ;  /* 0x0000000422247e2b */ /* 0x000fe2000800001a */
[----:B------:R-:W-:Y:S01]  /*3ac0*/  UMOV UR4, 0xe4faecd5 ;  /* 0xe4faecd500047882 */ /* 0x000fe20000000000 */
[----:B------:R-:W-:Y:S01]  /*3ad0*/  UMOV UR5, 0x3f1745cd ;  /* 0x3f1745cd00057882 */ /* 0x000fe20000000000 */
[----:B------:R-:W-:-:S05]  /*3ae0*/  DADD R26, R32, -R20 ;  /* 0x00000000201a7229 */ /* 0x000fca0000000814 */
[----:B------:R-:W-:Y:S01]  /*3af0*/  DFMA R36, R34, R36, UR4 ;  /* 0x0000000422247e2b */ /* 0x000fe20008000024 */
[----:B------:R-:W-:Y:S01]  /*3b00*/  UMOV UR4, 0x258a578b ;  /* 0x258a578b00047882 */ /* 0x000fe20000000000 */
[----:B------:R-:W-:Y:S01]  /*3b10*/  UMOV UR5, 0x3f3c71c7 ;  /* 0x3f3c71c700057882 */ /* 0x000fe20000000000 */
[----:B------:R-:W-:-:S05]  /*3b20*/  DADD R26, R26, R26 ;  /* 0x000000001a1a7229 */ /* 0x000fca000000001a */
[----:B------:R-:W-:Y:S01]  /*3b30*/  DFMA R36, R34, R36, UR4 ;  /* 0x0000000422247e2b */ /* 0x000fe20008000024 */
[----:B------:R-:W-:Y:S01]  /*3b40*/  UMOV UR4, 0x9242b910 ;  /* 0x9242b91000047882 */ /* 0x000fe20000000000 */
[----:B------:R-:W-:Y:S01]  /*3b50*/  UMOV UR5, 0x3f624924 ;  /* 0x3f62492400057882 */ /* 0x000fe20000000000 */
[----:B------:R-:W-:-:S05]  /*3b60*/  DFMA R32, R32, -R20, R26 ;  /* 0x800000142020722b */ /* 0x000fca000000001a */
[----:B------:R-:W-:Y:S01]  /*3b70*/  DFMA R36, R34, R36, UR4 ;  /* 0x0000000422247e2b */ /* 0x000fe20008000024 */
[----:B------:R-:W-:Y:S01]  /*3b80*/  UMOV UR4, 0x99999dfb ;  /* 0x99999dfb00047882 */ /* 0x000fe20000000000 */
[----:B------:R-:W-:Y:S01]  /*3b90*/  UMOV UR5, 0x3f899999 ;  /* 0x3f89999900057882 */ /* 0x000fe20000000000 */
[----:B------:R-:W-:-:S05]  /*3ba0*/  DMUL R30, R30, R32 ;  /* 0x000000201e1e7228 */ /* 0x000fca0000000000 */
[----:B------:R-:W-:Y:S01]  /*3bb0*/  DFMA R36, R34, R36, UR4 ;  /* 0x0000000422247e2b */ /* 0x000fe20008000024 */
[----:B------:R-:W-:Y:S01]  /*3bc0*/  UMOV UR4, 0x55555555 ;  /* 0x5555555500047882 */ /* 0x000fe20000000000 */
[----:B------:R-:W-:-:S06]  /*3bd0*/  UMOV UR5, 0x3fb55555 ;  /* 0x3fb5555500057882 */ /* 0x000fcc0000000000 */
[----:B------:R-:W-:-:S08]  /*3be0*/  DFMA R26, R34, R36, UR4 ;  /* 0x00000004221a7e2b */ /* 0x000fd00008000024 */
[----:B------:R-:W-:Y:S01]  /*3bf0*/  DADD R48, -R26, UR4 ;  /* 0x000000041a307e29 */ /* 0x000fe20008000100 */
[----:B------:R-:W-:Y:S01]  /*3c00*/  UMOV UR4, 0xb9e7b0 ;  /* 0x00b9e7b000047882 */ /* 0x000fe20000000000 */
[----:B------:R-:W-:-:S06]  /*3c10*/  UMOV UR5, 0x3c46a4cb ;  /* 0x3c46a4cb00057882 */ /* 0x000fcc0000000000 */
[----:B------:R-:W-:Y:S02]  /*3c20*/  DFMA R34, R34, R36, R48 ;  /* 0x000000242222722b */ /* 0x000fe40000000030 */
[----:B------:R-:W-:Y:S01]  /*3c30*/  DMUL R36, R20, R20 ;  /* 0x0000001414247228 */ /* 0x000fe20000000000 */
[----:B------:R-:W-:Y:S02]  /*3c40*/  VIADD R49, R31, 0x100000 ;  /* 0x001000001f317836 */ /* 0x000fe40000000000 */
[----:B------:R-:W-:-:S03]  /*3c50*/  IMAD.MOV.U32 R48, RZ, RZ, R30 ;  /* 0x000000ffff307224 */ /* 0x000fc600078e001e */
[----:B------:R-:W-:Y:S01]  /*3c60*/  DADD R34, R34, -UR4 ;  /* 0x8000000422227e29 */ /* 0x000fe20008000000 */
[----:B------:R-:W-:Y:S01]  /*3c70*/  UMOV UR4, 0x80000000 ;  /* 0x8000000000047882 */ /* 0x000fe20000000000 */
[C---:B------:R-:W-:Y:S01]  /*3c80*/  DFMA R32, R20.reuse, R20, -R36 ;  /* 0x000000141420722b */ /* 0x040fe20000000824 */
[----:B------:R-:W-:Y:S01]  /*3c90*/  UMOV UR5, 0x43300000 ;  /* 0x4330000000057882 */ /* 0x000fe20000000000 */
[----:B------:R-:W-:-:S06]  /*3ca0*/  DMUL R28, R20, R36 ;  /* 0x00000024141c7228 */ /* 0x000fcc0000000000 */
[C---:B------:R-:W-:Y:S02]  /*3cb0*/  DFMA R32, R20.reuse, R48, R32 ;  /* 0x000000301420722b */ /* 0x040fe40000000020 */
[----:B------:R-:W-:-:S08]  /*3cc0*/  DFMA R48, R20, R36, -R28 ;  /* 0x000000241430722b */ /* 0x000fd0000000081c */
[----:B------:R-:W-:Y:S02]  /*3cd0*/  DFMA R48, R30, R36, R48 ;  /* 0x000000241e30722b */ /* 0x000fe40000000030 */
[----:B------:R-:W-:-:S06]  /*3ce0*/  DADD R36, R26, R34 ;  /* 0x000000001a247229 */ /* 0x000fcc0000000022 */
[----:B------:R-:W-:Y:S02]  /*3cf0*/  DFMA R32, R20, R32, R48 ;  /* 0x000000201420722b */ /* 0x000fe40000000030 */
[----:B------:R-:W-:-:S08]  /*3d00*/  DADD R26, R26, -R36 ;  /* 0x000000001a1a7229 */ /* 0x000fd00000000824 */
[----:B------:R-:W-:Y:S02]  /*3d10*/  DADD R26, R34, R26 ;  /* 0x00000000221a7229 */ /* 0x000fe4000000001a */
[----:B------:R-:W-:-:S08]  /*3d20*/  DMUL R34, R36, R28 ;  /* 0x0000001c24227228 */ /* 0x000fd00000000000 */
[----:B------:R-:W-:-:S08]  /*3d30*/  DFMA R48, R36, R28, -R34 ;  /* 0x0000001c2430722b */ /* 0x000fd00000000822 */
[----:B------:R-:W-:-:S08]  /*3d40*/  DFMA R32, R36, R32, R48 ;  /* 0x000000202420722b */ /* 0x000fd00000000030 */
[----:B------:R-:W-:-:S08]  /*3d50*/  DFMA R32, R26, R28, R32 ;  /* 0x0000001c1a20722b */ /* 0x000fd00000000020 */
[----:B------:R-:W-:-:S08]  /*3d60*/  DADD R28, R34, R32 ;  /* 0x00000000221c7229 */ /* 0x000fd00000000020 */
[--C-:B------:R-:W-:Y:S02]  /*3d70*/  DADD R26, R20, R28.reuse ;  /* 0x00000000141a7229 */ /* 0x100fe4000000001c */
[----:B------:R-:W-:-:S06]  /*3d80*/  DADD R34, R34, -R28 ;  /* 0x0000000022227229 */ /* 0x000fcc000000081c */
[----:B------:R-:W-:Y:S02]  /*3d90*/  DADD R20, R20, -R26 ;  /* 0x0000000014147229 */ /* 0x000fe4000000081a */
[----:B------:R-:W-:-:S06]  /*3da0*/  DADD R34, R32, R34 ;  /* 0x0000000020227229 */ /* 0x000fcc0000000022 */
[----:B------:R-:W-:Y:S01]  /*3db0*/  DADD R20, R28, R20 ;  /* 0x000000001c147229 */ /* 0x000fe20000000014 */
[C---:B------:R-:W-:Y:S02]  /*3dc0*/  VIADD R28, R9.reuse, 0xfffffc01 ;  /* 0xfffffc01091c7836 */ /* 0x040fe40000000000 */
[----:B------:R-:W-:Y:S02]  /*3dd0*/  @P1 VIADD R28, R9, 0xfffffc02 ;  /* 0xfffffc02091c1836 */ /* 0x000fe40000000000 */
[----:B------:R-:W-:-:S03]  /*3de0*/  IMAD.MOV.U32 R29, RZ, RZ, 0x43300000 ;  /* 0x43300000ff1d7424 */ /* 0x000fc600078e00ff */
[----:B------:R-:W-:Y:S01]  /*3df0*/  DADD R20, R34, R20 ;  /* 0x0000000022147229 */ /* 0x000fe20000000014 */
[----:B------:R-:W-:-:S06]  /*3e00*/  LOP3.LUT R28, R28, 0x80000000, RZ, 0x3c, !PT ;  /* 0x800000001c1c7812 */ /* 0x000fcc00078e3cff */
[----:B------:R-:W-:Y:S01]  /*3e10*/  DADD R28, R28, -UR4 ;  /* 0x800000041c1c7e29 */ /* 0x000fe20008000000 */
[----:B------:R-:W-:Y:S01]  /*3e20*/  UMOV UR4, 0xfefa39ef ;  /* 0xfefa39ef00047882 */ /* 0x000fe20000000000 */
[----:B------:R-:W-:Y:S01]  /*3e30*/  DADD R32, R30, R20 ;  /* 0x000000001e207229 */ /* 0x000fe20000000014 */
[----:B------:R-:W-:-:S07]  /*3e40*/  UMOV UR5, 0x3fe62e42 ;  /* 0x3fe62e4200057882 */ /* 0x000fce0000000000 */
[----:B------:R-:W-:-:S08]  /*3e50*/  DADD R30, R26, R32 ;  /* 0x000000001a1e7229 */ /* 0x000fd00000000020 */
[--C-:B------:R-:W-:Y:S02]  /*3e60*/  DFMA R20, R28, UR4, R30.reuse ;  /* 0x000000041c147c2b */ /* 0x100fe4000800001e */
[----:B------:R-:W-:-:S06]  /*3e70*/  DADD R34, R26, -R30 ;  /* 0x000000001a227229 */ /* 0x000fcc000000081e */
[----:B------:R-:W-:Y:S02]  /*3e80*/  DFMA R26, R28, -UR4, R20 ;  /* 0x800000041c1a7c2b */ /* 0x000fe40008000014 */
[----:B------:R-:W-:-:S06]  /*3e90*/  DADD R34, R32, R34 ;  /* 0x0000000020227229 */ /* 0x000fcc0000000022 */
[----:B------:R-:W-:-:S08]  /*3ea0*/  DADD R26, -R30, R26 ;  /* 0x000000001e1a7229 */ /* 0x000fd0000000011a */
[----:B------:R-:W-:-:S08]  /*3eb0*/  DADD R26, R34, -R26 ;  /* 0x00000000221a7229 */ /* 0x000fd0000000081a */
[----:B------:R-:W-:-:S08]  /*3ec0*/  DFMA R28, R28, UR6, R26 ;  /* 0x000000061c1c7c2b */ /* 0x000fd0000800001a */
[----:B------:R-:W-:-:S08]  /*3ed0*/  DADD R26, R20, R28 ;  /* 0x00000000141a7229 */ /* 0x000fd0000000001c */
[----:B------:R-:W-:Y:S02]  /*3ee0*/  DADD R20, R20, -R26 ;  /* 0x0000000014147229 */ /* 0x000fe4000000081a */
[----:B------:R-:W-:-:S06]  /*3ef0*/  DMUL R34, R26, 2 ;  /* 0x400000001a227828 */ /* 0x000fcc0000000000 */
[----:B------:R-:W-:Y:S02]  /*3f00*/  DADD R20, R28, R20 ;  /* 0x000000001c147229 */ /* 0x000fe40000000014 */
[----:B------:R-:W-:-:S08]  /*3f10*/  DFMA R32, R26, 2, -R34 ;  /* 0x400000001a20782b */ /* 0x000fd00000000822 */
[----:B------:R-:W-:Y:S01]  /*3f20*/  DFMA R32, R20, 2, R32 ;  /* 0x400000001420782b */ /* 0x000fe20000000020 */
[----:B------:R-:W-:Y:S02]  /*3f30*/  IMAD.MOV.U32 R20, RZ, RZ, 0x652b82fe ;  /* 0x652b82feff147424 */ /* 0x000fe400078e00ff */
[----:B------:R-:W-:-:S05]  /*3f40*/  IMAD.MOV.U32 R21, RZ, RZ, 0x3ff71547 ;  /* 0x3ff71547ff157424 */ /* 0x000fca00078e00ff */
[----:B------:R-:W-:-:S08]  /*3f50*/  DADD R26, R34, R32 ;  /* 0x00000000221a7229 */ /* 0x000fd00000000020 */
[----:B------:R-:W-:Y:S02]  /*3f60*/  DFMA R20, R26, R20, 6.75539944105574400000e+15 ;  /* 0x433800001a14742b */ /* 0x000fe40000000014 */
[----:B------:R-:W-:Y:S01]  /*3f70*/  FSETP.GEU.AND P0, PT, |R27|, 4.1917929649353027344, PT ;  /* 0x4086232b1b00780b */ /* 0x000fe20003f0e200 */
[----:B------:R-:W-:-:S05]  /*3f80*/  DADD R34, R34, -R26 ;  /* 0x0000000022227229 */ /* 0x000fca000000081a */
[----:B------:R-:W-:-:S03]  /*3f90*/  DADD R28, R20, -6.75539944105574400000e+15 ;  /* 0xc3380000141c7429 */ /* 0x000fc60000000000 */
[----:B------:R-:W-:-:S05]  /*3fa0*/  DADD R32, R32, R34 ;  /* 0x0000000020207229 */ /* 0x000fca0000000022 */
[----:B------:R-:W-:Y:S01]  /*3fb0*/  DFMA R30, R28, -UR4, R26 ;  /* 0x800000041c1e7c2b */ /* 0x000fe2000800001a */
[----:B------:R-:W-:Y:S01]  /*3fc0*/  UMOV UR4, 0x3b39803f ;  /* 0x3b39803f00047882 */ /* 0x000fe20000000000 */
[----:B------:R-:W-:-:S06]  /*3fd0*/  UMOV UR5, 0x3c7abc9e ;  /* 0x3c7abc9e00057882 */ /* 0x000fcc0000000000 */
[----:B------:R-:W-:Y:S01]  /*3fe0*/  DFMA R30, R28, -UR4, R30 ;  /* 0x800000041c1e7c2b */ /* 0x000fe2000800001e */
[----:B------:R-:W-:Y:S01]  /*3ff0*/  UMOV UR4, 0x69ce2bdf ;  /* 0x69ce2bdf00047882 */ /* 0x000fe20000000000 */
[----:B------:R-:W-:Y:S01]  /*4000*/  MOV R28, 0xfca213ea ;  /* 0xfca213ea001c7802 */ /* 0x000fe20000000f00 */
[----:B------:R-:W-:Y:S01]  /*4010*/  IMAD.MOV.U32 R29, RZ, RZ, 0x3e928af3 ;  /* 0x3e928af3ff1d7424 */ /* 0x000fe200078e00ff */
[----:B------:R-:W-:-:S05]  /*4020*/  UMOV UR5, 0x3e5ade15 ;  /* 0x3e5ade1500057882 */ /* 0x000fca0000000000 */
[----:B------:R-:W-:Y:S01]  /*4030*/  DFMA R28, R30, UR4, R28 ;  /* 0x000000041e1c7c2b */ /* 0x000fe2000800001c */
[----:B------:R-:W-:Y:S01]  /*4040*/  UMOV UR4, 0x62401315 ;  /* 0x6240131500047882 */ /* 0x000fe20000000000 */
[----:B------:R-:W-:-:S06]  /*4050*/  UMOV UR5, 0x3ec71dee ;  /* 0x3ec71dee00057882 */ /* 0x000fcc0000000000 */
[----:B------:R-:W-:Y:S01]  /*4060*/  DFMA R28, R30, R28, UR4 ;  /* 0x000000041e1c7e2b */ /* 0x000fe2000800001c */
        /* <DEDUP_REMOVED lines=20> */
[----:B------:R-:W-:-:S08]  /*41b0*/  DFMA R28, R30, R28, UR4 ;  /* 0x000000041e1c7e2b */ /* 0x000fd0000800001c */
[----:B------:R-:W-:-:S08]  /*41c0*/  DFMA R28, R30, R28, 1 ;  /* 0x3ff000001e1c742b */ /* 0x000fd0000000001c */
[----:B------:R-:W-:-:S10]  /*41d0*/  DFMA R28, R30, R28, 1 ;  /* 0x3ff000001e1c742b */ /* 0x000fd4000000001c */
[----:B------:R-:W-:Y:S02]  /*41e0*/  IMAD R31, R20, 0x100000, R29 ;  /* 0x00100000141f7824 */ /* 0x000fe400078e021d */
[----:B------:R-:W-:Y:S01]  /*41f0*/  IMAD.MOV.U32 R30, RZ, RZ, R28 ;  /* 0x000000ffff1e7224 */ /* 0x000fe200078e001c */
[----:B------:R-:W-:Y:S06]  /*4200*/  @!P0 BRA `(.L_x_77) ;  /* 0x0000000000308947 */ /* 0x000fec0003800000 */
[----:B------:R-:W-:Y:S01]  /*4210*/  FSETP.GEU.AND P1, PT, |R27|, 4.2275390625, PT ;  /* 0x408748001b00780b */ /* 0x000fe20003f2e200 */
[C---:B------:R-:W-:Y:S02]  /*4220*/  DADD R30, R26.reuse, +INF ;  /* 0x7ff000001a1e7429 */ /* 0x040fe40000000000 */
[----:B------:R-:W-:-:S08]  /*4230*/  DSETP.GEU.AND P0, PT, R26, RZ, PT ;  /* 0x000000ff1a00722a */ /* 0x000fd00003f0e000 */
[----:B------:R-:W-:Y:S02]  /*4240*/  FSEL R30, R30, RZ, P0 ;  /* 0x000000ff1e1e7208 */ /* 0x000fe40000000000 */
[----:B------:R-:W-:Y:S02]  /*4250*/  @!P1 LEA.HI R9, R20, R20, RZ, 0x1 ;  /* 0x0000001414099211 */ /* 0x000fe400078f08ff */
[----:B------:R-:W-:Y:S02]  /*4260*/  FSEL R31, R31, RZ, P0 ;  /* 0x000000ff1f1f7208 */ /* 0x000fe40000000000 */
[----:B------:R-:W-:-:S05]  /*4270*/  @!P1 SHF.R.S32.HI R9, RZ, 0x1, R9 ;  /* 0x00000001ff099819 */ /* 0x000fca0000011409 */
[----:B------:R-:W-:Y:S02]  /*4280*/  @!P1 IMAD.IADD R20, R20, 0x1, -R9 ;  /* 0x0000000114149824 */ /* 0x000fe400078e0a09 */
[----:B------:R-:W-:-:S03]  /*4290*/  @!P1 IMAD R29, R9, 0x100000, R29 ;  /* 0x00100000091d9824 */ /* 0x000fc600078e021d */
[----:B------:R-:W-:Y:S01]  /*42a0*/  @!P1 LEA R21, R20, 0x3ff00000, 0x14 ;  /* 0x3ff0000014159811 */ /* 0x000fe200078ea0ff */
[----:B------:R-:W-:-:S06]  /*42b0*/  @!P1 IMAD.MOV.U32 R20, RZ, RZ, RZ ;  /* 0x000000ffff149224 */ /* 0x000fcc00078e00ff */
[----:B------:R-:W-:-:S11]  /*42c0*/  @!P1 DMUL R30, R28, R20 ;  /* 0x000000141c1e9228 */ /* 0x000fd60000000000 */
.L_x_77:
[----:B------:R-:W-:Y:S01]  /*42d0*/  DFMA R32, R32, R30, R30 ;  /* 0x0000001e2020722b */ /* 0x000fe2000000001e */
[----:B------:R-:W-:Y:S01]  /*42e0*/  IMAD.MOV.U32 R20, RZ, RZ, R0 ;  /* 0x000000ffff147224 */ /* 0x000fe200078e0000 */
[----:B------:R-:W-:Y:S01]  /*42f0*/  DSETP.NEU.AND P0, PT, |R30|, +INF , PT ;  /* 0x7ff000001e00742a */ /* 0x000fe20003f0d200 */
[----:B------:R-:W-:-:S07]  /*4300*/  IMAD.MOV.U32 R21, RZ, RZ, 0x0 ;  /* 0x00000000ff157424 */ /* 0x000fce00078e00ff */
[----:B------:R-:W-:Y:S02]  /*4310*/  FSEL R9, R30, R32, !P0 ;  /* 0x000000201e097208 */ /* 0x000fe40004000000 */
[----:B------:R-:W-:Y:S01]  /*4320*/  FSEL R30, R31, R33, !P0 ;  /* 0x000000211f1e7208 */ /* 0x000fe20004000000 */
[----:B------:R-:W-:Y:S06]  /*4330*/  RET.REL.NODEC R20 `(_parrilla_2007) ;  /* 0xffffffbc14307950 */ /* 0x000fec0003c3ffff */
.L_x_78:
[----:B------:R-:W-:-:S00]  /*4340*/  BRA `(.L_x_78) ;  /* 0xfffffffc00fc7947 */ /* 0x000fc0000383ffff */
[----:B------:R-:W-:-:S00]  /*4350*/  NOP ;  /* 0x0000000000007918 */ /* 0x000fc00000000000 */
        /* <DEDUP_REMOVED lines=10> */
.L_x_83:


//--------------------- .nv.global.init           --------------------------
	.section	.nv.global.init,"aw",@progbits
.nv.global.init:
	.type		$str$1,@object
	.size		$str$1,($str - $str$1)
$str$1:
        /*0000*/ 	.byte	0x25, 0x64, 0x0a, 0x00
	.type		$str,@object
	.size		$str,(.L_0 - $str)
$str:
        /*0004*/ 	.byte	0x72, 0x6f, 0x77, 0x20, 0x3d, 0x20, 0x25, 0x64, 0x3b, 0x20, 0x63, 0x6f, 0x6c, 0x20, 0x3d, 0x20
        /*0014*/ 	.byte	0x25, 0x64, 0x20, 0x0a, 0x00
.L_0:


//--------------------- .nv.shared.reserved.0     --------------------------
	.section	.nv.shared.reserved.0,"aw",@nobits
	.weak		__nv_reservedSMEM_offset_0_alias
	.size		__nv_reservedSMEM_offset_0_alias, 0, 64
	.other		__nv_reservedSMEM_offset_0_alias,@"STO_CUDA_RESERVED_SHARED STV_DEFAULT"
__nv_reservedSMEM_offset_0_alias:
	.zero		0
	.zero		64


//--------------------- .nv.constant0._parrilla_2007 --------------------------
	.section	.nv.constant0._parrilla_2007,"a",@progbits
	.sectionflags	@""
	.align	4
.nv.constant0._parrilla_2007:
	.zero		980


//--------------------- SYMBOLS --------------------------

	.type		.nv.reservedSmem.offset0,@object
	.size		.nv.reservedSmem.offset0,0x4
	.type		vprintf,@function
